	.target	sm_90a

	.elftype	@"ET_EXEC"


//--------------------- .note.nv.tkinfo           --------------------------
	.section	.note.nv.tkinfo,"",@"SHT_NOTE"
	.sectionflags	@"SHF_NOTE_NV_TKINFO"
	.tkinfo
        /*0018*/ 	.word	0x00000002
        /*0030*/ 	.string	""
        /*0030*/ 	.string	"ptxas"
        /*0030*/ 	.string	"Cuda compilation tools, release 13.0, V13.0.88"
        /*0030*/ 	.string	"Build cuda_13.0.r13.0/compiler.36424714_0"
        /*0030*/ 	.string	"-v  -suppress-debug-info  -lineinfo  -arch sm_90a "



//--------------------- .note.nv.cuinfo           --------------------------
	.section	.note.nv.cuinfo,"",@"SHT_NOTE"
	.sectionflags	@"SHF_NOTE_NV_CUINFO"
        /*0018*/ 	.short	0x0002
        /*001a*/ 	.short	0x005a
        /*001c*/ 	.short	0x0082
	.zero		2


//--------------------- .nv.info                  --------------------------
	.section	.nv.info,"",@"SHT_CUDA_INFO"
	.align	4


	//----- nvinfo : EIATTR_REGCOUNT
	.align		4
        /*0000*/ 	.byte	0x04, 0x2f
        /*0002*/ 	.short	(.L_2 - .L_1)
	.align		4
.L_1:
        /*0004*/ 	.word	index@(attn_fwd)
        /*0008*/ 	.word	0x00000065


	//----- nvinfo : EIATTR_FRAME_SIZE
	.align		4
.L_2:
        /*000c*/ 	.byte	0x04, 0x11
        /*000e*/ 	.short	(.L_4 - .L_3)
	.align		4
.L_3:
        /*0010*/ 	.word	index@(attn_fwd)
        /*0014*/ 	.word	0x00000000


	//----- nvinfo : EIATTR_MIN_STACK_SIZE
	.align		4
.L_4:
        /*0018*/ 	.byte	0x04, 0x12
        /*001a*/ 	.short	(.L_6 - .L_5)
	.align		4
.L_5:
        /*001c*/ 	.word	index@(attn_fwd)
        /*0020*/ 	.word	0x00000000
.L_6:


//--------------------- .nv.compat                --------------------------
	.section	.nv.compat,"",@"SHT_CUDA_COMPAT_INFO"
	.align	4
        /*0000*/ 	.byte	0x02, 0x09, 0x01, 0x00, 0x02, 0x02, 0x01, 0x00, 0x02, 0x05, 0x05, 0x00, 0x03, 0x07, 0x01, 0x01
        /*0010*/ 	.byte	0x02, 0x03, 0x00, 0x00, 0x02, 0x06, 0x01, 0x00, 0x04, 0x0b, 0x08, 0x00, 0x00, 0x00, 0x00, 0x00
        /*0020*/ 	.byte	0x00, 0x00, 0x00, 0x00


//--------------------- .nv.info.attn_fwd         --------------------------
	.section	.nv.info.attn_fwd,"",@"SHT_CUDA_INFO"
	.sectionflags	@""
	.align	4


	//----- nvinfo : EIATTR_CUDA_API_VERSION
	.align		4
        /*0000*/ 	.byte	0x04, 0x37
        /*0002*/ 	.short	(.L_8 - .L_7)
.L_7:
        /*0004*/ 	.word	0x00000082


	//----- nvinfo : EIATTR_KPARAM_INFO
	.align		4
.L_8:
        /*0008*/ 	.byte	0x04, 0x17
        /*000a*/ 	.short	(.L_10 - .L_9)
.L_9:
        /*000c*/ 	.word	0x00000000
        /*0010*/ 	.short	0x0019
        /*0012*/ 	.short	0x0080
        /*0014*/ 	.byte	0x00, 0xf4, 0x21, 0x00


	//----- nvinfo : EIATTR_KPARAM_INFO
	.align		4
.L_10:
        /*0018*/ 	.byte	0x04, 0x17
        /*001a*/ 	.short	(.L_12 - .L_11)
.L_11:
        /*001c*/ 	.word	0x00000000
        /*0020*/ 	.short	0x0018
        /*0022*/ 	.short	0x0078
        /*0024*/ 	.byte	0x00, 0xf4, 0x21, 0x00


	//----- nvinfo : EIATTR_KPARAM_INFO
	.align		4
.L_12:
        /*0028*/ 	.byte	0x04, 0x17
        /*002a*/ 	.short	(.L_14 - .L_13)
.L_13:
        /*002c*/ 	.word	0x00000000
        /*0030*/ 	.short	0x0017
        /*0032*/ 	.short	0x0070
        /*0034*/ 	.byte	0x00, 0xf0, 0x11, 0x00


	//----- nvinfo : EIATTR_KPARAM_INFO
	.align		4
.L_14:
        /*0038*/ 	.byte	0x04, 0x17
        /*003a*/ 	.short	(.L_16 - .L_15)
.L_15:
        /*003c*/ 	.word	0x00000000
        /*0040*/ 	.short	0x0016
        /*0042*/ 	.short	0x006c
        /*0044*/ 	.byte	0x00, 0xf0, 0x11, 0x00


	//----- nvinfo : EIATTR_KPARAM_INFO
	.align		4
.L_16:
        /*0048*/ 	.byte	0x04, 0x17
        /*004a*/ 	.short	(.L_18 - .L_17)
.L_17:
        /*004c*/ 	.word	0x00000000
        /*0050*/ 	.short	0x0015
        /*0052*/ 	.short	0x0068
        /*0054*/ 	.byte	0x00, 0xf0, 0x11, 0x00


	//----- nvinfo : EIATTR_KPARAM_INFO
	.align		4
.L_18:
        /*0058*/ 	.byte	0x04, 0x17
        /*005a*/ 	.short	(.L_20 - .L_19)
.L_19:
        /*005c*/ 	.word	0x00000000
        /*0060*/ 	.short	0x0014
        /*0062*/ 	.short	0x0064
        /*0064*/ 	.byte	0x00, 0xf0, 0x11, 0x00


	//----- nvinfo : EIATTR_KPARAM_INFO
	.align		4
.L_20:
        /*0068*/ 	.byte	0x04, 0x17
        /*006a*/ 	.short	(.L_22 - .L_21)
.L_21:
        /*006c*/ 	.word	0x00000000
        /*0070*/ 	.short	0x0013
        /*0072*/ 	.short	0x0060
        /*0074*/ 	.byte	0x00, 0xf0, 0x11, 0x00


	//----- nvinfo : EIATTR_KPARAM_INFO
	.align		4
.L_22:
        /*0078*/ 	.byte	0x04, 0x17
        /*007a*/ 	.short	(.L_24 - .L_23)
.L_23:
        /*007c*/ 	.word	0x00000000
        /*0080*/ 	.short	0x0012
        /*0082*/ 	.short	0x005c
        /*0084*/ 	.byte	0x00, 0xf0, 0x11, 0x00


	//----- nvinfo : EIATTR_KPARAM_INFO
	.align		4
.L_24:
        /*0088*/ 	.byte	0x04, 0x17
        /*008a*/ 	.short	(.L_26 - .L_25)
.L_25:
        /*008c*/ 	.word	0x00000000
        /*0090*/ 	.short	0x0011
        /*0092*/ 	.short	0x0058
        /*0094*/ 	.byte	0x00, 0xf0, 0x11, 0x00


	//----- nvinfo : EIATTR_KPARAM_INFO
	.align		4
.L_26:
        /*0098*/ 	.byte	0x04, 0x17
        /*009a*/ 	.short	(.L_28 - .L_27)
.L_27:
        /*009c*/ 	.word	0x00000000
        /*00a0*/ 	.short	0x0010
        /*00a2*/ 	.short	0x0054
        /*00a4*/ 	.byte	0x00, 0xf0, 0x11, 0x00


	//----- nvinfo : EIATTR_KPARAM_INFO
	.align		4
.L_28:
        /*00a8*/ 	.byte	0x04, 0x17
        /*00aa*/ 	.short	(.L_30 - .L_29)
.L_29:
        /*00ac*/ 	.word	0x00000000
        /*00b0*/ 	.short	0x000f
        /*00b2*/ 	.short	0x0050
        /*00b4*/ 	.byte	0x00, 0xf0, 0x11, 0x00


	//----- nvinfo : EIATTR_KPARAM_INFO
	.align		4
.L_30:
        /*00b8*/ 	.byte	0x04, 0x17
        /*00ba*/ 	.short	(.L_32 - .L_31)
.L_31:
        /*00bc*/ 	.word	0x00000000
        /*00c0*/ 	.short	0x000e
        /*00c2*/ 	.short	0x004c
        /*00c4*/ 	.byte	0x00, 0xf0, 0x11, 0x00


	//----- nvinfo : EIATTR_KPARAM_INFO
	.align		4
.L_32:
        /*00c8*/ 	.byte	0x04, 0x17
        /*00ca*/ 	.short	(.L_34 - .L_33)
.L_33:
        /*00cc*/ 	.word	0x00000000
        /*00d0*/ 	.short	0x000d
        /*00d2*/ 	.short	0x0048
        /*00d4*/ 	.byte	0x00, 0xf0, 0x11, 0x00


	//----- nvinfo : EIATTR_KPARAM_INFO
	.align		4
.L_34:
        /*00d8*/ 	.byte	0x04, 0x17
        /*00da*/ 	.short	(.L_36 - .L_35)
.L_35:
        /*00dc*/ 	.word	0x00000000
        /*00e0*/ 	.short	0x000c
        /*00e2*/ 	.short	0x0044
        /*00e4*/ 	.byte	0x00, 0xf0, 0x11, 0x00


	//----- nvinfo : EIATTR_KPARAM_INFO
	.align		4
.L_36:
        /*00e8*/ 	.byte	0x04, 0x17
        /*00ea*/ 	.short	(.L_38 - .L_37)
.L_37:
        /*00ec*/ 	.word	0x00000000
        /*00f0*/ 	.short	0x000b
        /*00f2*/ 	.short	0x0040
        /*00f4*/ 	.byte	0x00, 0xf0, 0x11, 0x00


	//----- nvinfo : EIATTR_KPARAM_INFO
	.align		4
.L_38:
        /*00f8*/ 	.byte	0x04, 0x17
        /*00fa*/ 	.short	(.L_40 - .L_39)
.L_39:
        /*00fc*/ 	.word	0x00000000
        /*0100*/ 	.short	0x000a
        /*0102*/ 	.short	0x003c
        /*0104*/ 	.byte	0x00, 0xf0, 0x11, 0x00


	//----- nvinfo : EIATTR_KPARAM_INFO
	.align		4
.L_40:
        /*0108*/ 	.byte	0x04, 0x17
        /*010a*/ 	.short	(.L_42 - .L_41)
.L_41:
        /*010c*/ 	.word	0x00000000
        /*0110*/ 	.short	0x0009
        /*0112*/ 	.short	0x0038
        /*0114*/ 	.byte	0x00, 0xf0, 0x11, 0x00


	//----- nvinfo : EIATTR_KPARAM_INFO
	.align		4
.L_42:
        /*0118*/ 	.byte	0x04, 0x17
        /*011a*/ 	.short	(.L_44 - .L_43)
.L_43:
        /*011c*/ 	.word	0x00000000
        /*0120*/ 	.short	0x0008
        /*0122*/ 	.short	0x0034
        /*0124*/ 	.byte	0x00, 0xf0, 0x11, 0x00


	//----- nvinfo : EIATTR_KPARAM_INFO
	.align		4
.L_44:
        /*0128*/ 	.byte	0x04, 0x17
        /*012a*/ 	.short	(.L_46 - .L_45)
.L_45:
        /*012c*/ 	.word	0x00000000
        /*0130*/ 	.short	0x0007
        /*0132*/ 	.short	0x0030
        /*0134*/ 	.byte	0x00, 0xf0, 0x11, 0x00


	//----- nvinfo : EIATTR_KPARAM_INFO
	.align		4
.L_46:
        /*0138*/ 	.byte	0x04, 0x17
        /*013a*/ 	.short	(.L_48 - .L_47)
.L_47:
        /*013c*/ 	.word	0x00000000
        /*0140*/ 	.short	0x0006
        /*0142*/ 	.short	0x002c
        /*0144*/ 	.byte	0x00, 0xf0, 0x11, 0x00


	//----- nvinfo : EIATTR_KPARAM_INFO
	.align		4
.L_48:
        /*0148*/ 	.byte	0x04, 0x17
        /*014a*/ 	.short	(.L_50 - .L_49)
.L_49:
        /*014c*/ 	.word	0x00000000
        /*0150*/ 	.short	0x0005
        /*0152*/ 	.short	0x0028
        /*0154*/ 	.byte	0x00, 0xf0, 0x11, 0x00


	//----- nvinfo : EIATTR_KPARAM_INFO
	.align		4
.L_50:
        /*0158*/ 	.byte	0x04, 0x17
        /*015a*/ 	.short	(.L_52 - .L_51)
.L_51:
        /*015c*/ 	.word	0x00000000
        /*0160*/ 	.short	0x0004
        /*0162*/ 	.short	0x0020
        /*0164*/ 	.byte	0x00, 0xf4, 0x21, 0x00


	//----- nvinfo : EIATTR_KPARAM_INFO
	.align		4
.L_52:
        /*0168*/ 	.byte	0x04, 0x17
        /*016a*/ 	.short	(.L_54 - .L_53)
.L_53:
        /*016c*/ 	.word	0x00000000
        /*0170*/ 	.short	0x0003
        /*0172*/ 	.short	0x0018
        /*0174*/ 	.byte	0x00, 0xf4, 0x21, 0x00


	//----- nvinfo : EIATTR_KPARAM_INFO
	.align		4
.L_54:
        /*0178*/ 	.byte	0x04, 0x17
        /*017a*/ 	.short	(.L_56 - .L_55)
.L_55:
        /*017c*/ 	.word	0x00000000
        /*0180*/ 	.short	0x0002
        /*0182*/ 	.short	0x0010
        /*0184*/ 	.byte	0x00, 0xf4, 0x21, 0x00


	//----- nvinfo : EIATTR_KPARAM_INFO
	.align		4
.L_56:
        /*0188*/ 	.byte	0x04, 0x17
        /*018a*/ 	.short	(.L_58 - .L_57)
.L_57:
        /*018c*/ 	.word	0x00000000
        /*0190*/ 	.short	0x0001
        /*0192*/ 	.short	0x0008
        /*0194*/ 	.byte	0x00, 0xf4, 0x21, 0x00


	//----- nvinfo : EIATTR_KPARAM_INFO
	.align		4
.L_58:
        /*0198*/ 	.byte	0x04, 0x17
        /*019a*/ 	.short	(.L_60 - .L_59)
.L_59:
        /*019c*/ 	.word	0x00000000
        /*01a0*/ 	.short	0x0000
        /*01a2*/ 	.short	0x0000
        /*01a4*/ 	.byte	0x00, 0xf4, 0x21, 0x00


	//----- nvinfo : EIATTR_SPARSE_MMA_MASK
	.align		4
.L_60:
        /*01a8*/ 	.byte	0x03, 0x50
        /*01aa*/ 	.short	0x0000


	//----- nvinfo : EIATTR_MAXREG_COUNT
	.align		4
        /*01ac*/ 	.byte	0x03, 0x1b
        /*01ae*/ 	.short	0x00ff


	//----- nvinfo : EIATTR_NUM_BARRIERS
	.align		4
        /*01b0*/ 	.byte	0x02, 0x4c
        /*01b2*/ 	.byte	0x01
	.zero		1


	//----- nvinfo : EIATTR_MERCURY_ISA_VERSION
	.align		4
        /*01b4*/ 	.byte	0x03, 0x5f
        /*01b6*/ 	.short	0x0101


	//----- nvinfo : EIATTR_COOP_GROUP_MASK_REGIDS
	.align		4
        /*01b8*/ 	.byte	0x04, 0x29
        /*01ba*/ 	.short	(.L_62 - .L_61)


	//   ....[0]....
.L_61:
        /*01bc*/ 	.word	0xffffffff


	//   ....[1]....
        /*01c0*/ 	.word	0xffffffff


	//   ....[2]....
        /*01c4*/ 	.word	0xffffffff


	//   ....[3]....
        /*01c8*/ 	.word	0xffffffff


	//   ....[4]....
        /*01cc*/ 	.word	0xffffffff


	//   ....[5]....
        /*01d0*/ 	.word	0xffffffff


	//   ....[6]....
        /*01d4*/ 	.word	0xffffffff


	//   ....[7]....
        /*01d8*/ 	.word	0xffffffff


	//----- nvinfo : EIATTR_COOP_GROUP_INSTR_OFFSETS
	.align		4
.L_62:
        /*01dc*/ 	.byte	0x04, 0x28
        /*01de*/ 	.short	(.L_64 - .L_63)


	//   ....[0]....
.L_63:
        /*01e0*/ 	.word	0x00000d30


	//   ....[1]....
        /*01e4*/ 	.word	0x00000df0


	//   ....[2]....
        /*01e8*/ 	.word	0x00000f00


	//   ....[3]....
        /*01ec*/ 	.word	0x00000f50


	//   ....[4]....
        /*01f0*/ 	.word	0x00001970


	//   ....[5]....
        /*01f4*/ 	.word	0x00001980


	//   ....[6]....
        /*01f8*/ 	.word	0x00001a00


	//   ....[7]....
        /*01fc*/ 	.word	0x00001a20


	//----- nvinfo : EIATTR_EXIT_INSTR_OFFSETS
	.align		4
.L_64:
        /*0200*/ 	.byte	0x04, 0x1c
        /*0202*/ 	.short	(.L_66 - .L_65)


	//   ....[0]....
.L_65:
        /*0204*/ 	.word	0x00002520


	//   ....[1]....
        /*0208*/ 	.word	0x00002550


	//----- nvinfo : EIATTR_REQNTID
	.align		4
.L_66:
        /*020c*/ 	.byte	0x04, 0x10
        /*020e*/ 	.short	(.L_68 - .L_67)
.L_67:
        /*0210*/ 	.word	0x00000100
        /*0214*/ 	.word	0x00000001
        /*0218*/ 	.word	0x00000001


	//----- nvinfo : EIATTR_CBANK_PARAM_SIZE
	.align		4
.L_68:
        /*021c*/ 	.byte	0x03, 0x19
        /*021e*/ 	.short	0x0088


	//----- nvinfo : EIATTR_PARAM_CBANK
	.align		4
        /*0220*/ 	.byte	0x04, 0x0a
        /*0222*/ 	.short	(.L_70 - .L_69)
	.align		4
.L_69:
        /*0224*/ 	.word	index@(.nv.constant0.attn_fwd)
        /*0228*/ 	.short	0x0210
        /*022a*/ 	.short	0x0088


	//----- nvinfo : EIATTR_SW_WAR
	.align		4
.L_70:
        /*022c*/ 	.byte	0x04, 0x36
        /*022e*/ 	.short	(.L_72 - .L_71)
.L_71:
        /*0230*/ 	.word	0x00000008
.L_72:


//--------------------- .nv.callgraph             --------------------------
	.section	.nv.callgraph,"",@"SHT_CUDA_CALLGRAPH"
	.align	4
	.sectionentsize	8
	.align		4
        /*0000*/ 	.word	0x00000000
	.align		4
        /*0004*/ 	.word	0xffffffff
	.align		4
        /*0008*/ 	.word	0x00000000
	.align		4
        /*000c*/ 	.word	0xfffffffe
	.align		4
        /*0010*/ 	.word	0x00000000
	.align		4
        /*0014*/ 	.word	0xfffffffd
	.align		4
        /*0018*/ 	.word	0x00000000
	.align		4
        /*001c*/ 	.word	0xfffffffc


//--------------------- .nv.constant4             --------------------------
	.section	.nv.constant4,"a",@progbits
	.align	8
	.align		8
.nv.constant4:
        /*0000*/ 	.dword	_$_str


//--------------------- .text.attn_fwd            --------------------------
	.section	.text.attn_fwd,"ax",@progbits
	.align	128
        .global         attn_fwd
        .type           attn_fwd,@function
        .size           attn_fwd,(.L_x_3 - attn_fwd)
        .other          attn_fwd,@"STO_CUDA_ENTRY STV_DEFAULT"
attn_fwd:
.text.attn_fwd:
[----:B------:R-:W-:Y:S01]  /*0000*/  LDC R1, c[0x0][0x28] ;  /* 0x00000a00ff017b82 */ /* 0x000fe20000000800 */
[----:B------:R-:W0:Y:S07]  /*0010*/  S2R R0, SR_TID.X ;  /* 0x0000000000007919 */ /* 0x000e2e0000002100 */
[----:B------:R-:W1:Y:S01]  /*0020*/  S2UR UR7, SR_CTAID.Y ;  /* 0x00000000000779c3 */ /* 0x000e620000002600 */
[----:B------:R-:W-:Y:S01]  /*0030*/  ULDC.64 UR4, c[0x0][0x240] ;  /* 0x0000900000047ab9 */ /* 0x000fe20000000a00 */
[----:B------:R-:W-:Y:S01]  /*0040*/  ULDC.64 UR10, c[0x0][0x208] ;  /* 0x00008200000a7ab9 */ /* 0x000fe20000000a00 */
[----:B------:R-:W2:Y:S05]  /*0050*/  S2R R3, SR_CTAID.X ;  /* 0x0000000000037919 */ /* 0x000eaa0000002500 */
[----:B------:R-:W3:Y:S08]  /*0060*/  LDC R7, c[0x0][0x248] ;  /* 0x00009200ff077b82 */ /* 0x000ef00000000800 */
[----:B------:R-:W4:Y:S01]  /*0070*/  LDC.64 R10, c[0x0][0x210] ;  /* 0x00008400ff0a7b82 */ /* 0x000f220000000a00 */
[----:B-1----:R-:W-:-:S04]  /*0080*/  UIMAD UR4, UR7, UR4, URZ ;  /* 0x00000004070472a4 */ /* 0x002fc8000f8e023f */
[----:B------:R-:W-:Y:S01]  /*0090*/  USHF.L.U32 UR6, UR4, 0x1, URZ ;  /* 0x0000000104067899 */ /* 0x000fe2000800063f */
[----:B0-----:R-:W-:-:S04]  /*00a0*/  LOP3.LUT R2, R0, 0x1f, RZ, 0xc0, !PT ;  /* 0x0000001f00027812 */ /* 0x001fc800078ec0ff */
[----:B--2---:R-:W-:Y:S02]  /*00b0*/  LEA R2, R3, R2, 0x5 ;  /* 0x0000000203027211 */ /* 0x004fe400078e28ff */
[----:B------:R-:W-:-:S03]  /*00c0*/  SHF.R.U32.HI R3, RZ, 0x5, R0 ;  /* 0x00000005ff037819 */ /* 0x000fc60000011600 */
[----:B------:R-:W-:Y:S01]  /*00d0*/  IMAD R4, R2, UR5, RZ ;  /* 0x0000000502047c24 */ /* 0x000fe2000f8e02ff */
[----:B------:R-:W-:Y:S01]  /*00e0*/  SGXT.U32 R3, R3, 0x3 ;  /* 0x000000030303781a */ /* 0x000fe20000000000 */
[----:B------:R-:W-:-:S03]  /*00f0*/  UIMAD.WIDE UR4, UR4, 0x2, URZ ;  /* 0x00000002040478a5 */ /* 0x000fc6000f8e023f */
[C---:B------:R-:W-:Y:S01]  /*0100*/  SHF.L.U32 R5, R4.reuse, 0x1, RZ ;  /* 0x0000000104057819 */ /* 0x040fe200000006ff */
[----:B---3--:R-:W-:Y:S02]  /*0110*/  IMAD R6, R3, R7, RZ ;  /* 0x0000000703067224 */ /* 0x008fe400078e02ff */
[----:B------:R-:W-:Y:S01]  /*0120*/  IMAD.HI R4, R4, 0x2, RZ ;  /* 0x0000000204047827 */ /* 0x000fe200078e02ff */
[----:B----4-:R-:W-:Y:S02]  /*0130*/  IADD3 R10, P0, P1, R5, UR6, R10 ;  /* 0x00000006050a7c10 */ /* 0x010fe4000f91e00a */
[----:B------:R-:W-:Y:S02]  /*0140*/  LEA R5, R7, R6, 0x3 ;  /* 0x0000000607057211 */ /* 0x000fe400078e18ff */
[----:B------:R-:W-:Y:S02]  /*0150*/  IADD3.X R4, R4, UR5, R11, P0, P1 ;  /* 0x0000000504047c10 */ /* 0x000fe400087e240b */
[----:B------:R-:W-:-:S02]  /*0160*/  LEA R8, P0, R6, R10, 0x1 ;  /* 0x0000000a06087211 */ /* 0x000fc400078008ff */
[C---:B------:R-:W-:Y:S02]  /*0170*/  LEA R10, P1, R5.reuse, R10, 0x1 ;  /* 0x0000000a050a7211 */ /* 0x040fe400078208ff */
[-C--:B------:R-:W-:Y:S02]  /*0180*/  LEA.HI.X.SX32 R9, R6, R4.reuse, 0x1, P0 ;  /* 0x0000000406097211 */ /* 0x080fe400000f0eff */
[----:B------:R-:W-:Y:S02]  /*0190*/  LEA.HI.X.SX32 R11, R5, R4, 0x1, P1 ;  /* 0x00000004050b7211 */ /* 0x000fe400008f0eff */
[----:B------:R-:W0:Y:S01]  /*01a0*/  LDC R5, c[0x0][0x280] ;  /* 0x0000a000ff057b82 */ /* 0x000e220000000800 */
[----:B------:R1:W2:Y:S04]  /*01b0*/  LDG.E.U16 R8, desc[UR10][R8.64] ;  /* 0x0000000a08087981 */ /* 0x0002a8000c1e1500 */
[----:B------:R-:W3:Y:S01]  /*01c0*/  LDG.E.U16 R10, desc[UR10][R10.64] ;  /* 0x0000000a0a0a7981 */ /* 0x000ee2000c1e1500 */
[C---:B------:R-:W-:Y:S01]  /*01d0*/  LOP3.LUT R4, R0.reuse, 0xc0, RZ, 0xc0, !PT ;  /* 0x000000c000047812 */ /* 0x040fe200078ec0ff */
[----:B------:R-:W-:Y:S01]  /*01e0*/  UMOV UR4, 0x400 ;  /* 0x0000040000047882 */ /* 0x000fe20000000000 */
[----:B------:R-:W4:Y:S01]  /*01f0*/  S2UR UR6, SR_CgaCtaId ;  /* 0x00000000000679c3 */ /* 0x000f220000008800 */
[----:B------:R-:W-:-:S02]  /*0200*/  SHF.L.U32 R6, R0, 0x1, RZ ;  /* 0x0000000100067819 */ /* 0x000fc400000006ff */
[----:B------:R-:W-:Y:S02]  /*0210*/  CS2R R24, SRZ ;  /* 0x0000000000187805 */ /* 0x000fe4000001ff00 */
[----:B------:R-:W-:Y:S02]  /*0220*/  SHF.R.U32.HI R7, RZ, 0x2, R4 ;  /* 0x00000002ff077819 */ /* 0x000fe40000011604 */
[----:B------:R-:W-:Y:S02]  /*0230*/  CS2R R26, SRZ ;  /* 0x00000000001a7805 */ /* 0x000fe4000001ff00 */
[----:B------:R-:W-:Y:S02]  /*0240*/  MOV R66, 0xff800000 ;  /* 0xff80000000427802 */ /* 0x000fe40000000f00 */
[----:B------:R-:W-:Y:S02]  /*0250*/  CS2R R20, SRZ ;  /* 0x0000000000147805 */ /* 0x000fe4000001ff00 */
[----:B------:R-:W-:-:S02]  /*0260*/  LOP3.LUT R7, R7, 0x1fe, R6, 0x78, !PT ;  /* 0x000001fe07077812 */ /* 0x000fc400078e7806 */
[----:B------:R-:W-:Y:S02]  /*0270*/  CS2R R22, SRZ ;  /* 0x0000000000167805 */ /* 0x000fe4000001ff00 */
[----:B------:R-:W-:Y:S02]  /*0280*/  MOV R13, 0x3f800000 ;  /* 0x3f800000000d7802 */ /* 0x000fe40000000f00 */
[----:B------:R-:W-:Y:S02]  /*0290*/  MOV R64, 0x3f800000 ;  /* 0x3f80000000407802 */ /* 0x000fe40000000f00 */
[----:B------:R-:W-:Y:S02]  /*02a0*/  MOV R48, 0xff800000 ;  /* 0xff80000000307802 */ /* 0x000fe40000000f00 */
[----:B-1----:R-:W-:Y:S02]  /*02b0*/  SHF.L.U32 R9, R0, 0x3, RZ ;  /* 0x0000000300097819 */ /* 0x002fe400000006ff */
[----:B0-----:R-:W-:Y:S01]  /*02c0*/  ISETP.GE.AND P0, PT, R5, 0x1, PT ;  /* 0x000000010500780c */ /* 0x001fe20003f06270 */
[----:B----4-:R-:W-:-:S09]  /*02d0*/  ULEA UR6, UR6, UR4, 0x18 ;  /* 0x0000000406067291 */ /* 0x010fd2000f8ec03f */
[----:B--2---:R0:W-:Y:S04]  /*02e0*/  STS.U16 [R7+UR6+0x800], R8 ;  /* 0x0008000807007988 */ /* 0x0041e80008000406 */
[----:B---3--:R1:W-:Y:S01]  /*02f0*/  STS.U16 [R7+UR6+0xa00], R10 ;  /* 0x000a000a07007988 */ /* 0x0083e20008000406 */
[C---:B0-----:R-:W-:Y:S02]  /*0300*/  LOP3.LUT R8, R0.reuse, 0x3f, RZ, 0xc0, !PT ;  /* 0x0000003f00087812 */ /* 0x041fe400078ec0ff */
[----:B-1----:R-:W-:Y:S01]  /*0310*/  SHF.L.U32 R10, R0, 0x5, RZ ;  /* 0x00000005000a7819 */ /* 0x002fe200000006ff */
[----:B------:R-:W-:Y:S06]  /*0320*/  @!P0 BRA `(.L_x_0) ;  /* 0x0000001800048947 */ /* 0x000fec0003800000 */
[----:B------:R-:W0:Y:S01]  /*0330*/  LDC.64 R64, c[0x0][0x250] ;  /* 0x00009400ff407b82 */ /* 0x000e220000000a00 */
[C---:B------:R-:W-:Y:S01]  /*0340*/  LOP3.LUT R11, R0.reuse, 0xf, RZ, 0xc0, !PT ;  /* 0x0000000f000b7812 */ /* 0x040fe200078ec0ff */
[----:B------:R-:W-:Y:S01]  /*0350*/  ULDC UR4, c[0x0][0x258] ;  /* 0x0000960000047ab9 */ /* 0x000fe20000000800 */
[----:B------:R-:W-:Y:S02]  /*0360*/  SHF.R.S32.HI R15, RZ, 0x2, R0 ;  /* 0x00000002ff0f7819 */ /* 0x000fe40000011400 */
[----:B------:R-:W-:Y:S02]  /*0370*/  CS2R R24, SRZ ;  /* 0x0000000000187805 */ /* 0x000fe4000001ff00 */
[C---:B------:R-:W-:Y:S01]  /*0380*/  LOP3.LUT R21, R0.reuse, 0x7, RZ, 0xc0, !PT ;  /* 0x0000000700157812 */ /* 0x040fe200078ec0ff */
[----:B------:R-:W-:Y:S01]  /*0390*/  IMAD R14, R11, UR4, RZ ;  /* 0x000000040b0e7c24 */ /* 0x000fe2000f8e02ff */
[----:B------:R-:W-:Y:S01]  /*03a0*/  LOP3.LUT R13, R9, 0x30, RZ, 0xc0, !PT ;  /* 0x00000030090d7812 */ /* 0x000fe200078ec0ff */
[----:B------:R-:W1:Y:S01]  /*03b0*/  LDC.64 R66, c[0x0][0x260] ;  /* 0x00009800ff427b82 */ /* 0x000e620000000a00 */
[----:B------:R-:W-:Y:S01]  /*03c0*/  SGXT R15, R15, 0x1 ;  /* 0x000000010f0f781a */ /* 0x000fe20000000200 */
[----:B------:R-:W-:Y:S01]  /*03d0*/  ULDC.64 UR4, c[0x0][0x218] ;  /* 0x0000860000047ab9 */ /* 0x000fe20000000a00 */
[----:B------:R-:W-:-:S02]  /*03e0*/  LOP3.LUT R12, R0, 0x10, RZ, 0xc0, !PT ;  /* 0x00000010000c7812 */ /* 0x000fc400078ec0ff */
[----:B------:R-:W-:Y:S02]  /*03f0*/  CS2R R26, SRZ ;  /* 0x00000000001a7805 */ /* 0x000fe4000001ff00 */
[----:B------:R-:W-:Y:S02]  /*0400*/  LEA R11, R21, UR6, 0x6 ;  /* 0x00000006150b7c11 */ /* 0x000fe4000f8e30ff */
[----:B------:R-:W-:Y:S01]  /*0410*/  LOP3.LUT R13, R13, 0x20, R0, 0x78, !PT ;  /* 0x000000200d0d7812 */ /* 0x000fe200078e7800 */
[----:B------:R-:W2:Y:S01]  /*0420*/  LDC R22, c[0x0][0x268] ;  /* 0x00009a00ff167b82 */ /* 0x000ea20000000800 */
[----:B------:R-:W-:Y:S02]  /*0430*/  LOP3.LUT R15, R15, 0x90, RZ, 0xc0, !PT ;  /* 0x000000900f0f7812 */ /* 0x000fe400078ec0ff */
[----:B------:R-:W-:Y:S02]  /*0440*/  LEA R18, R12, R11, 0x5 ;  /* 0x0000000b0c127211 */ /* 0x000fe400078e28ff */
[----:B------:R-:W-:-:S02]  /*0450*/  LOP3.LUT R11, R13, 0x10, R6, 0x78, !PT ;  /* 0x000000100d0b7812 */ /* 0x000fc400078e7806 */
[----:B------:R-:W-:Y:S01]  /*0460*/  SHF.L.U32 R16, R14, 0x1, RZ ;  /* 0x000000010e107819 */ /* 0x000fe200000006ff */
[----:B0-----:R-:W-:Y:S01]  /*0470*/  IMAD R64, R64, UR7, RZ ;  /* 0x0000000740407c24 */ /* 0x001fe2000f8e02ff */
[----:B------:R-:W-:Y:S02]  /*0480*/  LOP3.LUT R15, R15, 0x60, R10, 0xf8, !PT ;  /* 0x000000600f0f7812 */ /* 0x000fe400078ef80a */
[----:B------:R-:W-:Y:S02]  /*0490*/  LEA R17, R12, UR6, 0x4 ;  /* 0x000000060c117c11 */ /* 0x000fe4000f8e20ff */
[C---:B------:R-:W-:Y:S01]  /*04a0*/  SHF.L.U32 R13, R64.reuse, 0x1, RZ ;  /* 0x00000001400d7819 */ /* 0x040fe200000006ff */
[----:B------:R-:W-:Y:S01]  /*04b0*/  IMAD.HI R64, R64, 0x2, RZ ;  /* 0x0000000240407827 */ /* 0x000fe200078e02ff */
[----:B------:R-:W-:Y:S02]  /*04c0*/  LOP3.LUT R12, R15, 0x10, R6, 0x78, !PT ;  /* 0x000000100f0c7812 */ /* 0x000fe400078e7806 */
[----:B------:R-:W-:Y:S01]  /*04d0*/  IADD3 R78, P0, P1, R16, UR4, R13 ;  /* 0x00000004104e7c10 */ /* 0x000fe2000f91e00d */
[----:B------:R-:W-:Y:S01]  /*04e0*/  IMAD.HI R13, R14, 0x2, RZ ;  /* 0x000000020e0d7827 */ /* 0x000fe200078e02ff */
[----:B------:R-:W-:-:S02]  /*04f0*/  SHF.R.U32.HI R14, RZ, 0x6, R0 ;  /* 0x00000006ff0e7819 */ /* 0x000fc40000011600 */
[----:B------:R-:W-:Y:S01]  /*0500*/  SHF.R.U32.HI R15, RZ, 0x4, R0 ;  /* 0x00000004ff0f7819 */ /* 0x000fe20000011600 */
[----:B-1----:R-:W-:Y:S01]  /*0510*/  IMAD R66, R66, UR7, RZ ;  /* 0x0000000742427c24 */ /* 0x002fe2000f8e02ff */
[----:B------:R-:W-:Y:S01]  /*0520*/  IADD3 R12, R12, R17, RZ ;  /* 0x000000110c0c7210 */ /* 0x000fe20007ffe0ff */
[----:B------:R-:W-:Y:S01]  /*0530*/  IMAD R17, R8, R67, RZ ;  /* 0x0000004308117224 */ /* 0x000fe200078e02ff */
[----:B------:R-:W-:Y:S01]  /*0540*/  IADD3.X R64, R13, UR5, R64, P0, P1 ;  /* 0x000000050d407c10 */ /* 0x000fe200087e2440 */
[----:B------:R-:W-:Y:S01]  /*0550*/  ULDC.64 UR4, c[0x0][0x220] ;  /* 0x0000880000047ab9 */ /* 0x000fe20000000a00 */
[----:B------:R-:W-:Y:S02]  /*0560*/  SGXT.U32 R13, R14, 0x2 ;  /* 0x000000020e0d781a */ /* 0x000fe40000000000 */
[----:B------:R-:W-:Y:S02]  /*0570*/  SGXT.U32 R14, R15, 0x4 ;  /* 0x000000040f0e781a */ /* 0x000fe40000000000 */
[----:B------:R-:W-:-:S02]  /*0580*/  IADD3 R11, R11, R18, RZ ;  /* 0x000000120b0b7210 */ /* 0x000fc40007ffe0ff */
[----:B------:R-:W-:Y:S01]  /*0590*/  SHF.L.U32 R15, R66, 0x1, RZ ;  /* 0x00000001420f7819 */ /* 0x000fe200000006ff */
[-C--:B------:R-:W-:Y:S01]  /*05a0*/  IMAD R14, R14, R65.reuse, RZ ;  /* 0x000000410e0e7224 */ /* 0x080fe200078e02ff */
[----:B------:R-:W-:Y:S01]  /*05b0*/  SHF.L.U32 R18, R17, 0x1, RZ ;  /* 0x0000000111127819 */ /* 0x000fe200000006ff */
[----:B------:R-:W-:Y:S01]  /*05c0*/  IMAD.HI R66, R66, 0x2, RZ ;  /* 0x0000000242427827 */ /* 0x000fe200078e02ff */
[----:B------:R-:W-:Y:S02]  /*05d0*/  LEA.HI R16, R0, 0x30, RZ, 0x1c ;  /* 0x0000003000107811 */ /* 0x000fe400078fe0ff */
[----:B------:R-:W-:Y:S01]  /*05e0*/  IADD3 R68, P4, P5, R18, UR4, R15 ;  /* 0x0000000412447c10 */ /* 0x000fe2000fd9e00f */
[----:B--2---:R-:W-:Y:S01]  /*05f0*/  IMAD R18, R13, R22, RZ ;  /* 0x000000160d127224 */ /* 0x004fe200078e02ff */
[----:B------:R-:W-:Y:S01]  /*0600*/  LEA R86, P0, R14, R78, 0x1 ;  /* 0x0000004e0e567211 */ /* 0x000fe200078008ff */
[----:B------:R-:W-:Y:S01]  /*0610*/  IMAD R15, R16, R65, RZ ;  /* 0x00000041100f7224 */ /* 0x000fe200078e02ff */
[----:B------:R-:W-:Y:S01]  /*0620*/  LEA R16, R65, R14, 0x4 ;  /* 0x0000000e41107211 */ /* 0x000fe200078e20ff */
[----:B------:R-:W-:Y:S01]  /*0630*/  IMAD.HI R17, R17, 0x2, RZ ;  /* 0x0000000211117827 */ /* 0x000fe200078e02ff */
[----:B------:R-:W-:Y:S01]  /*0640*/  LEA R19, R22, R18, 0x2 ;  /* 0x0000001216137211 */ /* 0x000fe200078e10ff */
[----:B------:R-:W-:Y:S01]  /*0650*/  UMOV UR4, URZ ;  /* 0x0000003f00047c82 */ /* 0x000fe20008000000 */
[----:B------:R-:W-:-:S02]  /*0660*/  LEA R13, R65, R16, 0x4 ;  /* 0x00000010410d7211 */ /* 0x000fc400078e20ff */
[-C--:B------:R-:W-:Y:S02]  /*0670*/  LEA R80, P1, R16, R78.reuse, 0x1 ;  /* 0x0000004e10507211 */ /* 0x080fe400078208ff */
[-C--:B------:R-:W-:Y:S02]  /*0680*/  LEA R76, P3, R15, R78.reuse, 0x1 ;  /* 0x0000004e0f4c7211 */ /* 0x080fe400078608ff */
[C---:B------:R-:W-:Y:S02]  /*0690*/  LEA R78, P2, R13.reuse, R78, 0x1 ;  /* 0x0000004e0d4e7211 */ /* 0x040fe400078408ff */
[C---:B------:R-:W-:Y:S02]  /*06a0*/  LEA R20, R22.reuse, R19, 0x2 ;  /* 0x0000001316147211 */ /* 0x040fe400078e10ff */
[----:B------:R-:W-:Y:S02]  /*06b0*/  LEA.HI.X.SX32 R79, R13, R64, 0x1, P2 ;  /* 0x000000400d4f7211 */ /* 0x000fe400010f0eff */
[----:B------:R-:W-:-:S02]  /*06c0*/  LEA R13, R22, R20, 0x2 ;  /* 0x00000014160d7211 */ /* 0x000fc400078e10ff */
[----:B------:R-:W-:Y:S02]  /*06d0*/  CS2R R22, SRZ ;  /* 0x0000000000167805 */ /* 0x000fe4000001ff00 */
[-C--:B------:R-:W-:Y:S02]  /*06e0*/  LEA.HI.X.SX32 R87, R14, R64.reuse, 0x1, P0 ;  /* 0x000000400e577211 */ /* 0x080fe400000f0eff */
[-C--:B------:R-:W-:Y:S02]  /*06f0*/  LEA.HI.X.SX32 R81, R16, R64.reuse, 0x1, P1 ;  /* 0x0000004010517211 */ /* 0x080fe400008f0eff */
[----:B------:R-:W-:Y:S02]  /*0700*/  LEA.HI.X.SX32 R77, R15, R64, 0x1, P3 ;  /* 0x000000400f4d7211 */ /* 0x000fe400018f0eff */
[-C--:B------:R-:W-:Y:S02]  /*0710*/  LEA R74, P0, R18, R68.reuse, 0x1 ;  /* 0x00000044124a7211 */ /* 0x080fe400078008ff */
[----:B------:R-:W-:-:S02]  /*0720*/  LEA R72, P1, R19, R68, 0x1 ;  /* 0x0000004413487211 */ /* 0x000fc400078208ff */
[-C--:B------:R-:W-:Y:S02]  /*0730*/  LEA R70, P2, R20, R68.reuse, 0x1 ;  /* 0x0000004414467211 */ /* 0x080fe400078408ff */
[----:B------:R-:W-:Y:S01]  /*0740*/  IADD3.X R17, R17, UR5, R66, P4, P5 ;  /* 0x0000000511117c10 */ /* 0x000fe2000a7ea442 */
[----:B------:R-:W-:Y:S01]  /*0750*/  ULDC UR5, c[0x0][0x238] ;  /* 0x00008e0000057ab9 */ /* 0x000fe20000000800 */
[----:B------:R-:W-:Y:S02]  /*0760*/  LEA R68, P3, R13, R68, 0x1 ;  /* 0x000000440d447211 */ /* 0x000fe400078608ff */
[----:B------:R-:W-:Y:S02]  /*0770*/  SHF.R.S32.HI R16, RZ, 0x6, R0 ;  /* 0x00000006ff107819 */ /* 0x000fe40000011400 */
[-C--:B------:R-:W-:Y:S02]  /*0780*/  LEA.HI.X.SX32 R75, R18, R17.reuse, 0x1, P0 ;  /* 0x00000011124b7211 */ /* 0x080fe400000f0eff */
[----:B------:R-:W-:-:S02]  /*0790*/  LEA.HI.X.SX32 R73, R19, R17, 0x1, P1 ;  /* 0x0000001113497211 */ /* 0x000fc400008f0eff */
[-C--:B------:R-:W-:Y:S02]  /*07a0*/  LEA.HI.X.SX32 R71, R20, R17.reuse, 0x1, P2 ;  /* 0x0000001114477211 */ /* 0x080fe400010f0eff */
[----:B------:R-:W-:Y:S01]  /*07b0*/  LEA.HI.X.SX32 R69, R13, R17, 0x1, P3 ;  /* 0x000000110d457211 */ /* 0x000fe200018f0eff */
[----:B------:R-:W-:Y:S01]  /*07c0*/  IMAD R17, R21, 0x90, RZ ;  /* 0x0000009015117824 */ /* 0x000fe200078e02ff */
[----:B------:R-:W-:Y:S02]  /*07d0*/  SGXT R16, R16, 0x1 ;  /* 0x000000011010781a */ /* 0x000fe40000000200 */
[----:B------:R-:W-:Y:S02]  /*07e0*/  CS2R R20, SRZ ;  /* 0x0000000000147805 */ /* 0x000fe4000001ff00 */
[----:B------:R-:W-:Y:S02]  /*07f0*/  LOP3.LUT R15, R7, 0x40, RZ, 0x3c, !PT ;  /* 0x00000040070f7812 */ /* 0x000fe400078e3cff */
[----:B------:R-:W-:-:S02]  /*0800*/  LOP3.LUT R19, R16, 0x90, RZ, 0xc0, !PT ;  /* 0x0000009010137812 */ /* 0x000fc400078ec0ff */
[----:B------:R-:W-:Y:S02]  /*0810*/  LOP3.LUT R17, R17, 0x30, R6, 0x78, !PT ;  /* 0x0000003011117812 */ /* 0x000fe400078e7806 */
[----:B------:R-:W-:Y:S02]  /*0820*/  MOV R13, 0x3f800000 ;  /* 0x3f800000000d7802 */ /* 0x000fe40000000f00 */
[----:B------:R-:W-:Y:S02]  /*0830*/  MOV R89, 0xff800000 ;  /* 0xff80000000597802 */ /* 0x000fe40000000f00 */
[----:B------:R-:W-:Y:S02]  /*0840*/  MOV R18, RZ ;  /* 0x000000ff00127202 */ /* 0x000fe40000000f00 */
[----:B------:R-:W-:Y:S02]  /*0850*/  MOV R14, RZ ;  /* 0x000000ff000e7202 */ /* 0x000fe40000000f00 */
[----:B------:R-:W-:-:S02]  /*0860*/  MOV R85, 0xff800000 ;  /* 0xff80000000557802 */ /* 0x000fc40000000f00 */
[----:B------:R-:W-:Y:S02]  /*0870*/  MOV R64, 0x3f800000 ;  /* 0x3f80000000407802 */ /* 0x000fe40000000f00 */
[----:B------:R-:W-:Y:S02]  /*0880*/  LOP3.LUT R19, R19, 0x17e, R6, 0x78, !PT ;  /* 0x0000017e13137812 */ /* 0x000fe400078e7806 */
[----:B------:R-:W-:-:S07]  /*0890*/  LOP3.LUT R16, R17, 0x40, RZ, 0x3c, !PT ;  /* 0x0000004011107812 */ /* 0x000fce00078e3cff */
.L_x_1:
[----:B------:R-:W-:-:S04]  /*08a0*/  IMAD.WIDE R32, R18, 0x2, R86 ;  /* 0x0000000212207825 */ /* 0x000fc800078e0256 */
[C---:B------:R-:W-:Y:S01]  /*08b0*/  IMAD.WIDE R34, R18.reuse, 0x2, R80 ;  /* 0x0000000212227825 */ /* 0x040fe200078e0250 */
[----:B------:R-:W2:Y:S03]  /*08c0*/  LDG.E.U16 R44, desc[UR10][R32.64] ;  /* 0x0000000a202c7981 */ /* 0x000ea6000c1e1500 */
[C---:B------:R-:W-:Y:S01]  /*08d0*/  IMAD.WIDE R36, R18.reuse, 0x2, R78 ;  /* 0x0000000212247825 */ /* 0x040fe200078e024e */
[----:B------:R-:W3:Y:S03]  /*08e0*/  LDG.E.U16 R46, desc[UR10][R34.64] ;  /* 0x0000000a222e7981 */ /* 0x000ee6000c1e1500 */
[----:B------:R-:W-:Y:S01]  /*08f0*/  IMAD.WIDE R38, R18, 0x2, R76 ;  /* 0x0000000212267825 */ /* 0x000fe200078e024c */
[----:B------:R-:W4:Y:S04]  /*0900*/  LDG.E.U16 R52, desc[UR10][R36.64] ;  /* 0x0000000a24347981 */ /* 0x000f28000c1e1500 */
[----:B------:R-:W5:Y:S01]  /*0910*/  LDG.E.U16 R54, desc[UR10][R38.64] ;  /* 0x0000000a26367981 */ /* 0x000f62000c1e1500 */
[----:B------:R-:W-:Y:S01]  /*0920*/  BAR.SYNC.DEFER_BLOCKING 0x0 ;  /* 0x0000000000007b1d */ /* 0x000fe20000010000 */
[----:B------:R-:W-:-:S04]  /*0930*/  IMAD.WIDE R90, R14, 0x2, R70 ;  /* 0x000000020e5a7825 */ /* 0x000fc800078e0246 */
[----:B------:R-:W-:-:S04]  /*0940*/  IMAD.WIDE R82, R14, 0x2, R74 ;  /* 0x000000020e527825 */ /* 0x000fc800078e024a */
[----:B------:R-:W-:-:S04]  /*0950*/  IMAD.WIDE R92, R14, 0x2, R72 ;  /* 0x000000020e5c7825 */ /* 0x000fc800078e0248 */
[----:B------:R-:W-:Y:S01]  /*0960*/  IMAD.WIDE R94, R14, 0x2, R68 ;  /* 0x000000020e5e7825 */ /* 0x000fe200078e0244 */
[----:B--2---:R-:W-:Y:S04]  /*0970*/  STS.U16 [R19+UR6], R44 ;  /* 0x0000002c13007988 */ /* 0x004fe80008000406 */
[----:B---3--:R-:W-:Y:S04]  /*0980*/  STS.U16 [R19+UR6+0x200], R46 ;  /* 0x0002002e13007988 */ /* 0x008fe80008000406 */
[----:B----4-:R-:W-:Y:S04]  /*0990*/  STS.U16 [R19+UR6+0x400], R52 ;  /* 0x0004003413007988 */ /* 0x010fe80008000406 */
[----:B-----5:R-:W-:Y:S01]  /*09a0*/  STS.U16 [R19+UR6+0x600], R54 ;  /* 0x0006003613007988 */ /* 0x020fe20008000406 */
[----:B------:R-:W-:Y:S06]  /*09b0*/  BAR.SYNC.DEFER_BLOCKING 0x0 ;  /* 0x0000000000007b1d */ /* 0x000fec0000010000 */
[----:B------:R-:W2:Y:S04]  /*09c0*/  LDG.E.U16 R88, desc[UR10][R82.64] ;  /* 0x0000000a52587981 */ /* 0x000ea8000c1e1500 */
[----:B------:R-:W3:Y:S04]  /*09d0*/  LDG.E.U16 R90, desc[UR10][R90.64] ;  /* 0x0000000a5a5a7981 */ /* 0x000ee8000c1e1500 */
[----:B------:R-:W4:Y:S04]  /*09e0*/  LDG.E.U16 R92, desc[UR10][R92.64] ;  /* 0x0000000a5c5c7981 */ /* 0x000f28000c1e1500 */
[----:B------:R-:W5:Y:S04]  /*09f0*/  LDG.E.U16 R94, desc[UR10][R94.64] ;  /* 0x0000000a5e5e7981 */ /* 0x000f68000c1e1500 */
[----:B------:R-:W-:Y:S04]  /*0a00*/  LDSM.16.MT88.4 R28, [R11+0x800] ;  /* 0x000800000b1c783b */ /* 0x000fe80000004200 */
[----:B------:R-:W0:Y:S04]  /*0a10*/  LDSM.16.M88.4 R40, [R12] ;  /* 0x000000000c28783b */ /* 0x000e280000000200 */
[----:B------:R-:W1:Y:S04]  /*0a20*/  LDSM.16.M88.4 R48, [R12+0x200] ;  /* 0x000200000c30783b */ /* 0x000e680000000200 */
[----:B------:R-:W1:Y:S04]  /*0a30*/  LDSM.16.M88.4 R32, [R12+0x600] ;  /* 0x000600000c20783b */ /* 0x000e680000000200 */
[----:B------:R-:W1:Y:S01]  /*0a40*/  LDSM.16.M88.4 R56, [R12+0x400] ;  /* 0x000400000c38783b */ /* 0x000e620000000200 */
[----:B------:R-:W-:Y:S01]  /*0a50*/  BAR.SYNC.DEFER_BLOCKING 0x0 ;  /* 0x0000000000007b1d */ /* 0x000fe20000010000 */
[C---:B0-----:R-:W-:Y:S06]  /*0a60*/  HMMA.16816.F32 R36, R28.reuse, R40, RZ ;  /* 0x000000281c24723c */ /* 0x041fec00000018ff */
[C---:B------:R-:W-:Y:S06]  /*0a70*/  HMMA.16816.F32 R40, R28.reuse, R42, RZ ;  /* 0x0000002a1c28723c */ /* 0x040fec00000018ff */
[C---:B-1----:R-:W-:Y:S06]  /*0a80*/  HMMA.16816.F32 R44, R28.reuse, R48, RZ ;  /* 0x000000301c2c723c */ /* 0x042fec00000018ff */
[C---:B------:R-:W-:Y:S07]  /*0a90*/  HMMA.16816.F32 R60, R28.reuse, R32, RZ ;  /* 0x000000201c3c723c */ /* 0x040fee00000018ff */
[----:B------:R-:W-:Y:S01]  /*0aa0*/  FMUL R32, R36, UR5 ;  /* 0x0000000524207c20 */ /* 0x000fe20008400000 */
[----:B------:R-:W-:Y:S01]  /*0ab0*/  FMUL R33, R37, UR5 ;  /* 0x0000000525217c20 */ /* 0x000fe20008400000 */
[----:B------:R-:W-:Y:S04]  /*0ac0*/  HMMA.16816.F32 R48, R28, R50, RZ ;  /* 0x000000321c30723c */ /* 0x000fe800000018ff */
[----:B------:R-:W-:Y:S01]  /*0ad0*/  FMNMX R33, R32, R33, !PT ;  /* 0x0000002120217209 */ /* 0x000fe20007800000 */
[----:B------:R-:W-:-:S05]  /*0ae0*/  FMUL R32, R40, UR5 ;  /* 0x0000000528207c20 */ /* 0x000fca0008400000 */
[----:B------:R-:W-:Y:S01]  /*0af0*/  FMNMX R33, R32, R33, !PT ;  /* 0x0000002120217209 */ /* 0x000fe20007800000 */
        /* <DEDUP_REMOVED lines=10> */
[----:B------:R-:W-:-:S05]  /*0ba0*/  FMUL R32, R49, UR5 ;  /* 0x0000000531207c20 */ /* 0x000fca0008400000 */
        /* <DEDUP_REMOVED lines=19> */
[----:B------:R-:W-:-:S05]  /*0ce0*/  FMUL R33, R39, UR5 ;  /* 0x0000000527217c20 */ /* 0x000fca0008400000 */
[----:B------:R-:W-:Y:S01]  /*0cf0*/  FMNMX R33, R32, R33, !PT ;  /* 0x0000002120217209 */ /* 0x000fe20007800000 */
[----:B------:R-:W-:-:S05]  /*0d00*/  FMUL R32, R42, UR5 ;  /* 0x000000052a207c20 */ /* 0x000fca0008400000 */
[----:B------:R-:W-:Y:S01]  /*0d10*/  FMNMX R33, R32, R33, !PT ;  /* 0x0000002120217209 */ /* 0x000fe20007800000 */
[----:B------:R-:W-:Y:S01]  /*0d20*/  FMUL R32, R43, UR5 ;  /* 0x000000052b207c20 */ /* 0x000fe20008400000 */
[----:B------:R-:W0:Y:S04]  /*0d30*/  SHFL.BFLY PT, R35, R34, 0x2, 0x1f ;  /* 0x0c401f0022237f89 */ /* 0x000e2800000e0000 */
        /* <DEDUP_REMOVED lines=8> */
[----:B0-----:R-:W-:-:S04]  /*0dc0*/  FMNMX R35, R34, R35, !PT ;  /* 0x0000002322237209 */ /* 0x001fc80007800000 */
        /* <DEDUP_REMOVED lines=13> */
[----:B------:R-:W-:-:S05]  /*0ea0*/  FMUL R32, R63, UR5 ;  /* 0x000000053f207c20 */ /* 0x000fca0008400000 */
[----:B------:R-:W-:Y:S01]  /*0eb0*/  FMNMX R35, R32, R35, !PT ;  /* 0x0000002320237209 */ /* 0x000fe20007800000 */
[----:B------:R-:W-:-:S05]  /*0ec0*/  FMUL R32, R30, UR5 ;  /* 0x000000051e207c20 */ /* 0x000fca0008400000 */
[----:B------:R-:W-:Y:S01]  /*0ed0*/  FMNMX R35, R32, R35, !PT ;  /* 0x0000002320237209 */ /* 0x000fe20007800000 */
[----:B------:R-:W-:-:S05]  /*0ee0*/  FMUL R32, R31, UR5 ;  /* 0x000000051f207c20 */ /* 0x000fca0008400000 */
[----:B------:R-:W-:-:S05]  /*0ef0*/  FMNMX R32, R32, R35, !PT ;  /* 0x0000002320207209 */ /* 0x000fca0007800000 */
[----:B------:R-:W0:Y:S01]  /*0f00*/  SHFL.BFLY PT, R35, R32, 0x2, 0x1f ;  /* 0x0c401f0020237f89 */ /* 0x000e2200000e0000 */
[----:B------:R-:W-:-:S05]  /*0f10*/  FMNMX R66, R34, R89, !PT ;  /* 0x0000005922427209 */ /* 0x000fca0007800000 */
[--C-:B------:R-:W-:Y:S01]  /*0f20*/  FFMA R36, R36, UR5, -R66.reuse ;  /* 0x0000000524247c23 */ /* 0x100fe20008000842 */
[----:B------:R-:W-:Y:S01]  /*0f30*/  FFMA R37, R37, UR5, -R66 ;  /* 0x0000000525257c23 */ /* 0x000fe20008000842 */
[----:B0-----:R-:W-:-:S05]  /*0f40*/  FMNMX R35, R32, R35, !PT ;  /* 0x0000002320237209 */ /* 0x001fca0007800000 */
[----:B------:R-:W0:Y:S01]  /*0f50*/  SHFL.BFLY PT, R32, R35, 0x1, 0x1f ;  /* 0x0c201f0023207f89 */ /* 0x000e2200000e0000 */
[----:B------:R-:W-:Y:S01]  /*0f60*/  FMUL R36, R36, 1.4426950216293334961 ;  /* 0x3fb8aa3b24247820 */ /* 0x000fe20000400000 */
[----:B------:R-:W-:Y:S01]  /*0f70*/  FMUL R33, R37, 1.4426950216293334961 ;  /* 0x3fb8aa3b25217820 */ /* 0x000fe20000400000 */
[--C-:B------:R-:W-:Y:S01]  /*0f80*/  FFMA R40, R40, UR5, -R66.reuse ;  /* 0x0000000528287c23 */ /* 0x100fe20008000842 */
[--C-:B------:R-:W-:Y:S01]  /*0f90*/  FFMA R41, R41, UR5, -R66.reuse ;  /* 0x0000000529297c23 */ /* 0x100fe20008000842 */
[--C-:B------:R-:W-:Y:S01]  /*0fa0*/  FFMA R45, R45, UR5, -R66.reuse ;  /* 0x000000052d2d7c23 */ /* 0x100fe20008000842 */
[--C-:B------:R-:W-:Y:S01]  /*0fb0*/  FFMA R48, R48, UR5, -R66.reuse ;  /* 0x0000000530307c23 */ /* 0x100fe20008000842 */
[----:B--2---:R1:W-:Y:S01]  /*0fc0*/  STS.U16 [R7+UR6], R88 ;  /* 0x0000005807007988 */ /* 0x0043e20008000406 */
[----:B------:R-:W-:Y:S01]  /*0fd0*/  FMUL R37, R40, 1.4426950216293334961 ;  /* 0x3fb8aa3b28257820 */ /* 0x000fe20000400000 */
[----:B------:R-:W-:Y:S02]  /*0fe0*/  FFMA R56, R56, UR5, -R66 ;  /* 0x0000000538387c23 */ /* 0x000fe40008000842 */
[----:B---3--:R-:W-:Y:S01]  /*0ff0*/  STS.U16 [R7+UR6+0x400], R90 ;  /* 0x0004005a07007988 */ /* 0x008fe20008000406 */
[----:B------:R-:W-:Y:S01]  /*1000*/  FMUL R40, R41, 1.4426950216293334961 ;  /* 0x3fb8aa3b29287820 */ /* 0x000fe20000400000 */
[----:B------:R-:W-:Y:S02]  /*1010*/  MUFU.EX2 R36, R36 ;  /* 0x0000002400247308 */ /* 0x000fe40000000800 */
[----:B----4-:R-:W-:Y:S01]  /*1020*/  STS.U16 [R15+UR6+0x200], R92 ;  /* 0x0002005c0f007988 */ /* 0x010fe20008000406 */
[----:B------:R-:W-:-:S03]  /*1030*/  FMUL R41, R45, 1.4426950216293334961 ;  /* 0x3fb8aa3b2d297820 */ /* 0x000fc60000400000 */
[----:B-----5:R-:W-:Y:S01]  /*1040*/  STS.U16 [R15+UR6+0x600], R94 ;  /* 0x0006005e0f007988 */ /* 0x020fe20008000406 */
[----:B------:R-:W-:Y:S01]  /*1050*/  FMUL R45, R48, 1.4426950216293334961 ;  /* 0x3fb8aa3b302d7820 */ /* 0x000fe20000400000 */
[----:B------:R-:W2:Y:S01]  /*1060*/  MUFU.EX2 R33, R33 ;  /* 0x0000002100217308 */ /* 0x000ea20000000800 */
[----:B------:R-:W-:Y:S01]  /*1070*/  FMUL R48, R56, 1.4426950216293334961 ;  /* 0x3fb8aa3b38307820 */ /* 0x000fe20000400000 */
[----:B0-----:R-:W-:Y:S01]  /*1080*/  FMNMX R32, R35, R32, !PT ;  /* 0x0000002023207209 */ /* 0x001fe20007800000 */
[--C-:B------:R-:W-:Y:S01]  /*1090*/  FFMA R34, R57, UR5, -R66.reuse ;  /* 0x0000000539227c23 */ /* 0x100fe20008000842 */
[----:B------:R-:W-:-:S04]  /*10a0*/  FFMA R52, R52, UR5, -R66 ;  /* 0x0000000534347c23 */ /* 0x000fc80008000842 */
[----:B------:R-:W0:Y:S01]  /*10b0*/  MUFU.EX2 R37, R37 ;  /* 0x0000002500257308 */ /* 0x000e220000000800 */
[----:B------:R-:W-:-:S07]  /*10c0*/  FMUL R52, R52, 1.4426950216293334961 ;  /* 0x3fb8aa3b34347820 */ /* 0x000fce0000400000 */
[----:B------:R3:W-:Y:S01]  /*10d0*/  MUFU.EX2 R57, R48 ;  /* 0x0000003000397308 */ /* 0x0007e20000000800 */
[--C-:B------:R-:W-:Y:S01]  /*10e0*/  FFMA R44, R44, UR5, -R66.reuse ;  /* 0x000000052c2c7c23 */ /* 0x100fe20008000842 */
[----:B------:R-:W-:Y:S01]  /*10f0*/  FFMA R61, R61, UR5, -R66 ;  /* 0x000000053d3d7c23 */ /* 0x000fe20008000842 */
[----:B---3--:R-:W-:Y:S01]  /*1100*/  FMNMX R48, R32, R85, !PT ;  /* 0x0000005520307209 */ /* 0x008fe20007800000 */
[----:B------:R-:W-:-:S04]  /*1110*/  FADD R32, -R66, R89 ;  /* 0x0000005942207221 */ /* 0x000fc80000000100 */
[----:B------:R-:W-:Y:S01]  /*1120*/  MUFU.EX2 R83, R52 ;  /* 0x0000003400537308 */ /* 0x000fe20000000800 */
[----:B------:R-:W-:Y:S01]  /*1130*/  FMUL R32, R32, 1.4426950216293334961 ;  /* 0x3fb8aa3b20207820 */ /* 0x000fe20000400000 */
[--C-:B------:R-:W-:Y:S01]  /*1140*/  FFMA R38, R38, UR5, -R48.reuse ;  /* 0x0000000526267c23 */ /* 0x100fe20008000830 */
[--C-:B------:R-:W-:Y:S01]  /*1150*/  FFMA R39, R39, UR5, -R48.reuse ;  /* 0x0000000527277c23 */ /* 0x100fe20008000830 */
[----:B------:R-:W-:Y:S01]  /*1160*/  FFMA R42, R42, UR5, -R48 ;  /* 0x000000052a2a7c23 */ /* 0x000fe20008000830 */
[----:B------:R-:W-:-:S03]  /*1170*/  FMUL R34, R34, 1.4426950216293334961 ;  /* 0x3fb8aa3b22227820 */ /* 0x000fc60000400000 */
[----:B------:R2:W-:Y:S01]  /*1180*/  MUFU.EX2 R52, R32 ;  /* 0x0000002000347308 */ /* 0x0005e20000000800 */
[----:B------:R-:W-:Y:S01]  /*1190*/  FMUL R38, R38, 1.4426950216293334961 ;  /* 0x3fb8aa3b26267820 */ /* 0x000fe20000400000 */
[----:B------:R-:W-:Y:S01]  /*11a0*/  FMUL R39, R39, 1.4426950216293334961 ;  /* 0x3fb8aa3b27277820 */ /* 0x000fe20000400000 */
[----:B------:R-:W-:Y:S01]  /*11b0*/  FMUL R44, R44, 1.4426950216293334961 ;  /* 0x3fb8aa3b2c2c7820 */ /* 0x000fe20000400000 */
[----:B------:R-:W-:Y:S01]  /*11c0*/  FMUL R42, R42, 1.4426950216293334961 ;  /* 0x3fb8aa3b2a2a7820 */ /* 0x000fe20000400000 */
[----:B------:R-:W-:Y:S01]  /*11d0*/  FFMA R43, R43, UR5, -R48 ;  /* 0x000000052b2b7c23 */ /* 0x000fe20008000830 */
[----:B------:R-:W-:Y:S02]  /*11e0*/  FMUL R56, R61, 1.4426950216293334961 ;  /* 0x3fb8aa3b3d387820 */ /* 0x000fe40000400000 */
[----:B------:R-:W3:Y:S01]  /*11f0*/  MUFU.EX2 R40, R40 ;  /* 0x0000002800287308 */ /* 0x000ee20000000800 */
[----:B--2---:R-:W-:Y:S01]  /*1200*/  FADD R32, R36, R33 ;  /* 0x0000002124207221 */ /* 0x004fe20000000000 */
[----:B------:R-:W-:Y:S01]  /*1210*/  FMUL R43, R43, 1.4426950216293334961 ;  /* 0x3fb8aa3b2b2b7820 */ /* 0x000fe20000400000 */
[----:B------:R-:W-:-:S02]  /*1220*/  F2FP.F16.F32.PACK_AB R36, R33, R36 ;  /* 0x000000242124723e */ /* 0x000fc400000000ff */
[----:B0-----:R-:W-:-:S03]  /*1230*/  FADD R89, R37, R32 ;  /* 0x0000002025597221 */ /* 0x001fc60000000000 */
[----:B------:R-:W-:Y:S08]  /*1240*/  MUFU.EX2 R61, R38 ;  /* 0x00000026003d7308 */ /* 0x000ff00000000800 */
[----:B------:R0:W2:Y:S01]  /*1250*/  MUFU.EX2 R98, R39 ;  /* 0x0000002700627308 */ /* 0x0000a20000000800 */
[----:B------:R-:W-:-:S07]  /*1260*/  FFMA R53, R53, UR5, -R66 ;  /* 0x0000000535357c23 */ /* 0x000fce0008000842 */
[----:B------:R4:W-:Y:S01]  /*1270*/  MUFU.EX2 R84, R34 ;  /* 0x0000002200547308 */ /* 0x0009e20000000800 */
[----:B------:R-:W-:Y:S07]  /*1280*/  BAR.SYNC.DEFER_BLOCKING 0x0 ;  /* 0x0000000000007b1d */ /* 0x000fee0000010000 */
[----:B------:R-:W-:Y:S01]  /*1290*/  MUFU.EX2 R44, R44 ;  /* 0x0000002c002c7308 */ /* 0x000fe20000000800 */
[----:B------:R-:W-:-:S07]  /*12a0*/  FFMA R28, R28, UR5, -R66 ;  /* 0x000000051c1c7c23 */ /* 0x000fce0008000842 */
[----:B------:R-:W5:Y:S01]  /*12b0*/  MUFU.EX2 R42, R42 ;  /* 0x0000002a002a7308 */ /* 0x000f620000000800 */
[----:B0-----:R-:W-:Y:S01]  /*12c0*/  FADD R39, -R48, R85 ;  /* 0x0000005530277221 */ /* 0x001fe20000000100 */
[----:B----4-:R-:W0:Y:S06]  /*12d0*/  LDSM.16.M88.4 R32, [R17+UR6] ;  /* 0x000000061120783b */ /* 0x010e2c0008000200 */
[----:B------:R-:W4:Y:S01]  /*12e0*/  MUFU.EX2 R43, R43 ;  /* 0x0000002b002b7308 */ /* 0x000f220000000800 */
[----:B------:R-:W-:Y:S01]  /*12f0*/  FMUL R53, R53, 1.4426950216293334961 ;  /* 0x3fb8aa3b35357820 */ /* 0x000fe20000400000 */
[----:B------:R-:W-:Y:S01]  /*1300*/  FFMA R49, R49, UR5, -R66 ;  /* 0x0000000531317c23 */ /* 0x000fe20008000842 */
[----:B---3--:R-:W-:-:S05]  /*1310*/  FADD R89, R40, R89 ;  /* 0x0000005928597221 */ /* 0x008fca0000000000 */
[----:B------:R-:W3:Y:S01]  /*1320*/  MUFU.EX2 R41, R41 ;  /* 0x0000002900297308 */ /* 0x000ee20000000800 */
[----:B------:R-:W-:Y:S01]  /*1330*/  F2FP.F16.F32.PACK_AB R38, R40, R37 ;  /* 0x000000252826723e */ /* 0x000fe200000000ff */
[----:B------:R-:W-:Y:S01]  /*1340*/  FMUL R28, R28, 1.4426950216293334961 ;  /* 0x3fb8aa3b1c1c7820 */ /* 0x000fe20000400000 */
[----:B------:R-:W-:Y:S01]  /*1350*/  FMUL R40, R39, 1.4426950216293334961 ;  /* 0x3fb8aa3b27287820 */ /* 0x000fe20000400000 */
[----:B------:R-:W-:Y:S01]  /*1360*/  FFMA R29, R29, UR5, -R66 ;  /* 0x000000051d1d7c23 */ /* 0x000fe20008000842 */
[----:B------:R-:W-:Y:S01]  /*1370*/  FFMA R46, R46, UR5, -R48 ;  /* 0x000000052e2e7c23 */ /* 0x000fe20008000830 */
[----:B--2---:R-:W-:Y:S01]  /*1380*/  FADD R85, R61, R98 ;  /* 0x000000623d557221 */ /* 0x004fe20000000000 */
[----:B------:R-:W-:Y:S01]  /*1390*/  FMUL R49, R49, 1.4426950216293334961 ;  /* 0x3fb8aa3b31317820 */ /* 0x000fe20000400000 */
[----:B------:R-:W-:Y:S01]  /*13a0*/  MUFU.EX2 R82, R53 ;  /* 0x0000003500527308 */ /* 0x000fe20000000800 */
[----:B------:R-:W-:Y:S01]  /*13b0*/  FFMA R60, R60, UR5, -R66 ;  /* 0x000000053c3c7c23 */ /* 0x000fe20008000842 */
[--C-:B------:R-:W-:Y:S01]  /*13c0*/  FFMA R39, R51, UR5, -R48.reuse ;  /* 0x0000000533277c23 */ /* 0x100fe20008000830 */
[----:B------:R-:W-:Y:S01]  /*13d0*/  FMUL R29, R29, 1.4426950216293334961 ;  /* 0x3fb8aa3b1d1d7820 */ /* 0x000fe20000400000 */
[----:B------:R-:W-:-:S04]  /*13e0*/  FFMA R47, R47, UR5, -R48 ;  /* 0x000000052f2f7c23 */ /* 0x000fc80008000830 */
[----:B------:R2:W-:Y:S01]  /*13f0*/  MUFU.EX2 R53, R28 ;  /* 0x0000001c00357308 */ /* 0x0005e20000000800 */
[----:B------:R-:W-:Y:S01]  /*1400*/  F2FP.F16.F32.PACK_AB R37, R98, R61 ;  /* 0x0000003d6225723e */ /* 0x000fe200000000ff */
[----:B------:R-:W-:-:S06]  /*1410*/  FFMA R50, R50, UR5, -R48 ;  /* 0x0000000532327c23 */ /* 0x000fcc0008000830 */
[----:B------:R3:W0:Y:S01]  /*1420*/  MUFU.EX2 R51, R40 ;  /* 0x0000002800337308 */ /* 0x0006220000000800 */
[----:B--2---:R-:W-:Y:S01]  /*1430*/  FMUL R28, R46, 1.4426950216293334961 ;  /* 0x3fb8aa3b2e1c7820 */ /* 0x004fe20000400000 */
[----:B-----5:R-:W-:Y:S01]  /*1440*/  FADD R46, R42, R85 ;  /* 0x000000552a2e7221 */ /* 0x020fe20000000000 */
[----:B-1----:R-:W-:Y:S01]  /*1450*/  FMUL R88, R39, 1.4426950216293334961 ;  /* 0x3fb8aa3b27587820 */ /* 0x002fe20000400000 */
[----:B----4-:R-:W-:-:S04]  /*1460*/  F2FP.F16.F32.PACK_AB R39, R43, R42 ;  /* 0x0000002a2b27723e */ /* 0x010fc800000000ff */
[----:B------:R1:W-:Y:S01]  /*1470*/  MUFU.EX2 R96, R49 ;  /* 0x0000003100607308 */ /* 0x0003e20000000800 */
[----:B---3--:R-:W-:Y:S01]  /*1480*/  FADD R40, R44, R89 ;  /* 0x000000592c287221 */ /* 0x008fe20000000000 */
[----:B------:R-:W-:Y:S01]  /*1490*/  FADD R61, R43, R46 ;  /* 0x0000002e2b3d7221 */ /* 0x000fe20000000000 */
[C---:B------:R-:W-:Y:S02]  /*14a0*/  F2FP.F16.F32.PACK_AB R44, R41.reuse, R44 ;  /* 0x0000002c292c723e */ /* 0x040fe400000000ff */
[----:B------:R-:W-:Y:S02]  /*14b0*/  FADD R46, R41, R40 ;  /* 0x00000028292e7221 */ /* 0x000fe40000000000 */
[----:B------:R-:W2:Y:S01]  /*14c0*/  LDSM.16.M88.4 R40, [R17+UR6+0x400] ;  /* 0x000400061128783b */ /* 0x000ea20008000200 */
[----:B-1----:R-:W-:Y:S02]  /*14d0*/  FMUL R49, R60, 1.4426950216293334961 ;  /* 0x3fb8aa3b3c317820 */ /* 0x002fe40000400000 */
[----:B------:R1:W-:Y:S01]  /*14e0*/  MUFU.EX2 R60, R29 ;  /* 0x0000001d003c7308 */ /* 0x0003e20000000800 */
[----:B------:R-:W-:Y:S01]  /*14f0*/  FFMA R54, R54, UR5, -R48 ;  /* 0x0000000536367c23 */ /* 0x000fe20008000830 */
[----:B-1----:R-:W-:-:S06]  /*1500*/  FMUL R29, R47, 1.4426950216293334961 ;  /* 0x3fb8aa3b2f1d7820 */ /* 0x002fcc0000400000 */
[----:B------:R-:W1:Y:S01]  /*1510*/  MUFU.EX2 R28, R28 ;  /* 0x0000001c001c7308 */ /* 0x000e620000000800 */
[----:B------:R-:W-:Y:S01]  /*1520*/  FMUL R47, R50, 1.4426950216293334961 ;  /* 0x3fb8aa3b322f7820 */ /* 0x000fe20000400000 */
[C---:B------:R-:W-:Y:S01]  /*1530*/  FMUL R24, R52.reuse, R24 ;  /* 0x0000001834187220 */ /* 0x040fe20000400000 */
[----:B------:R-:W-:-:S05]  /*1540*/  FMUL R25, R52, R25 ;  /* 0x0000001934197220 */ /* 0x000fca0000400000 */
[----:B------:R-:W3:Y:S01]  /*1550*/  MUFU.EX2 R29, R29 ;  /* 0x0000001d001d7308 */ /* 0x000ee20000000800 */
[C---:B0-----:R-:W-:Y:S01]  /*1560*/  FMUL R26, R51.reuse, R26 ;  /* 0x0000001a331a7220 */ /* 0x041fe20000400000 */
[----:B------:R-:W-:Y:S01]  /*1570*/  FMUL R27, R51, R27 ;  /* 0x0000001b331b7220 */ /* 0x000fe20000400000 */
[----:B------:R-:W-:-:S05]  /*1580*/  FMUL R50, R54, 1.4426950216293334961 ;  /* 0x3fb8aa3b36327820 */ /* 0x000fca0000400000 */
[----:B------:R-:W0:Y:S01]  /*1590*/  MUFU.EX2 R45, R45 ;  /* 0x0000002d002d7308 */ /* 0x000e220000000800 */
[--C-:B------:R-:W-:Y:S01]  /*15a0*/  FFMA R55, R55, UR5, -R48.reuse ;  /* 0x0000000537377c23 */ /* 0x100fe20008000830 */
[----:B------:R-:W-:-:S06]  /*15b0*/  FFMA R58, R58, UR5, -R48 ;  /* 0x000000053a3a7c23 */ /* 0x000fcc0008000830 */
[----:B------:R-:W4:Y:S01]  /*15c0*/  MUFU.EX2 R47, R47 ;  /* 0x0000002f002f7308 */ /* 0x000f220000000800 */
[----:B------:R-:W-:Y:S01]  /*15d0*/  FMUL R54, R55, 1.4426950216293334961 ;  /* 0x3fb8aa3b37367820 */ /* 0x000fe20000400000 */
[----:B------:R-:W-:Y:S06]  /*15e0*/  HMMA.16816.F32 R24, R36, R32, R24 ;  /* 0x000000202418723c */ /* 0x000fec0000001818 */
[----:B------:R-:W5:Y:S01]  /*15f0*/  MUFU.EX2 R88, R88 ;  /* 0x0000005800587308 */ /* 0x000f620000000800 */
[----:B-1----:R-:W-:Y:S01]  /*1600*/  FADD R32, R28, R61 ;  /* 0x0000003d1c207221 */ /* 0x002fe20000000000 */
[----:B------:R-:W-:Y:S01]  /*1610*/  FMUL R55, R58, 1.4426950216293334961 ;  /* 0x3fb8aa3b3a377820 */ /* 0x000fe20000400000 */
[----:B------:R-:W-:-:S05]  /*1620*/  FFMA R59, R59, UR5, -R48 ;  /* 0x000000053b3b7c23 */ /* 0x000fca0008000830 */
[----:B------:R-:W1:Y:S01]  /*1630*/  MUFU.EX2 R50, R50 ;  /* 0x0000003200327308 */ /* 0x000e620000000800 */
[----:B---3--:R-:W-:Y:S01]  /*1640*/  FADD R32, R29, R32 ;  /* 0x000000201d207221 */ /* 0x008fe20000000000 */
[----:B0-----:R-:W-:Y:S01]  /*1650*/  FADD R85, R45, R46 ;  /* 0x0000002e2d557221 */ /* 0x001fe20000000000 */
[----:B------:R-:W-:Y:S01]  /*1660*/  FMUL R58, R59, 1.4426950216293334961 ;  /* 0x3fb8aa3b3b3a7820 */ /* 0x000fe20000400000 */
[----:B------:R-:W-:Y:S01]  /*1670*/  FFMA R62, R62, UR5, -R48 ;  /* 0x000000053e3e7c23 */ /* 0x000fe20008000830 */
[----:B------:R-:W-:-:S03]  /*1680*/  F2FP.F16.F32.PACK_AB R46, R96, R45 ;  /* 0x0000002d602e723e */ /* 0x000fc600000000ff */
[----:B------:R0:W3:Y:S01]  /*1690*/  MUFU.EX2 R33, R54 ;  /* 0x0000003600217308 */ /* 0x0000e20000000800 */
[----:B------:R-:W-:Y:S01]  /*16a0*/  F2FP.F16.F32.PACK_AB R45, R29, R28 ;  /* 0x0000001c1d2d723e */ /* 0x000fe200000000ff */
[----:B----4-:R-:W-:Y:S01]  /*16b0*/  FADD R29, R47, R32 ;  /* 0x000000202f1d7221 */ /* 0x010fe20000000000 */
[--C-:B------:R-:W-:Y:S01]  /*16c0*/  FFMA R63, R63, UR5, -R48.reuse ;  /* 0x000000053f3f7c23 */ /* 0x100fe20008000830 */
[----:B------:R-:W-:-:S04]  /*16d0*/  FFMA R30, R30, UR5, -R48 ;  /* 0x000000051e1e7c23 */ /* 0x000fc80008000830 */
[----:B------:R-:W4:Y:S01]  /*16e0*/  MUFU.EX2 R55, R55 ;  /* 0x0000003700377308 */ /* 0x000f220000000800 */
[----:B0-----:R-:W-:Y:S01]  /*16f0*/  FMUL R54, R62, 1.4426950216293334961 ;  /* 0x3fb8aa3b3e367820 */ /* 0x001fe20000400000 */
[----:B------:R-:W-:Y:S01]  /*1700*/  FADD R90, R96, R85 ;  /* 0x00000055605a7221 */ /* 0x000fe20000000000 */
[----:B-----5:R-:W-:Y:S01]  /*1710*/  FADD R29, R88, R29 ;  /* 0x0000001d581d7221 */ /* 0x020fe20000000000 */
[----:B------:R-:W-:-:S04]  /*1720*/  FMUL R59, R63, 1.4426950216293334961 ;  /* 0x3fb8aa3b3f3b7820 */ /* 0x000fc80000400000 */
[----:B------:R-:W0:Y:S01]  /*1730*/  MUFU.EX2 R58, R58 ;  /* 0x0000003a003a7308 */ /* 0x000e220000000800 */
[----:B------:R-:W-:Y:S01]  /*1740*/  FMUL R61, R30, 1.4426950216293334961 ;  /* 0x3fb8aa3b1e3d7820 */ /* 0x000fe20000400000 */
[C---:B------:R-:W-:Y:S01]  /*1750*/  FMUL R20, R52.reuse, R20 ;  /* 0x0000001434147220 */ /* 0x040fe20000400000 */
[C---:B------:R-:W-:Y:S01]  /*1760*/  FMUL R22, R51.reuse, R22 ;  /* 0x0000001633167220 */ /* 0x040fe20000400000 */
[----:B------:R-:W-:Y:S01]  /*1770*/  FMUL R21, R52, R21 ;  /* 0x0000001534157220 */ /* 0x000fe20000400000 */
[----:B------:R-:W-:Y:S01]  /*1780*/  FMUL R23, R51, R23 ;  /* 0x0000001733177220 */ /* 0x000fe20000400000 */
[----:B------:R-:W-:Y:S01]  /*1790*/  FADD R63, R83, R90 ;  /* 0x0000005a533f7221 */ /* 0x000fe20000000000 */
[----:B-1----:R-:W-:Y:S01]  /*17a0*/  FADD R30, R50, R29 ;  /* 0x0000001d321e7221 */ /* 0x002fe20000000000 */
[----:B------:R-:W1:Y:S01]  /*17b0*/  MUFU.EX2 R49, R49 ;  /* 0x0000003100317308 */ /* 0x000e620000000800 */
[----:B------:R-:W-:Y:S01]  /*17c0*/  FFMA R31, R31, UR5, -R48 ;  /* 0x000000051f1f7c23 */ /* 0x000fe20008000830 */
[----:B------:R-:W-:Y:S01]  /*17d0*/  FADD R28, R82, R63 ;  /* 0x0000003f521c7221 */ /* 0x000fe20000000000 */
[----:B---3--:R-:W-:-:S05]  /*17e0*/  FADD R30, R33, R30 ;  /* 0x0000001e211e7221 */ /* 0x008fca0000000000 */
[----:B------:R-:W3:Y:S01]  /*17f0*/  MUFU.EX2 R54, R54 ;  /* 0x0000003600367308 */ /* 0x000ee20000000800 */
[----:B--2---:R-:W-:Y:S01]  /*1800*/  HMMA.16816.F32 R36, R36, R40, R20 ;  /* 0x000000282424723c */ /* 0x004fe20000001814 */
[----:B------:R-:W-:-:S06]  /*1810*/  FMUL R32, R31, 1.4426950216293334961 ;  /* 0x3fb8aa3b1f207820 */ /* 0x000fcc0000400000 */
[----:B------:R-:W2:Y:S01]  /*1820*/  MUFU.EX2 R56, R56 ;  /* 0x0000003800387308 */ /* 0x000ea20000000800 */
[----:B------:R-:W-:Y:S01]  /*1830*/  FADD R21, R57, R28 ;  /* 0x0000001c39157221 */ /* 0x000fe20000000000 */
[----:B----4-:R-:W-:Y:S01]  /*1840*/  FADD R23, R55, R30 ;  /* 0x0000001e37177221 */ /* 0x010fe20000000000 */
[----:B------:R-:W-:Y:S01]  /*1850*/  F2FP.F16.F32.PACK_AB R47, R88, R47 ;  /* 0x0000002f582f723e */ /* 0x000fe200000000ff */
[----:B------:R-:W4:Y:S04]  /*1860*/  LDSM.16.M88.4 R28, [R16+UR6] ;  /* 0x00000006101c783b */ /* 0x000f280008000200 */
[----:B------:R-:W5:Y:S01]  /*1870*/  MUFU.EX2 R59, R59 ;  /* 0x0000003b003b7308 */ /* 0x000f620000000800 */
[----:B------:R-:W-:Y:S01]  /*1880*/  FADD R62, R84, R21 ;  /* 0x00000015543e7221 */ /* 0x000fe20000000000 */
[----:B0-----:R-:W-:-:S06]  /*1890*/  FADD R41, R58, R23 ;  /* 0x000000173a297221 */ /* 0x001fcc0000000000 */
[----:B------:R-:W0:Y:S01]  /*18a0*/  MUFU.EX2 R61, R61 ;  /* 0x0000003d003d7308 */ /* 0x000e220000000800 */
[----:B-1----:R-:W-:Y:S01]  /*18b0*/  FADD R63, R49, R62 ;  /* 0x0000003e313f7221 */ /* 0x002fe20000000000 */
[----:B---3--:R-:W-:Y:S01]  /*18c0*/  FADD R88, R54, R41 ;  /* 0x0000002936587221 */ /* 0x008fe20000000000 */
[----:B------:R-:W-:Y:S05]  /*18d0*/  LDSM.16.M88.4 R20, [R16+UR6+0x400] ;  /* 0x000400061014783b */ /* 0x000fea0008000200 */
[----:B------:R-:W1:Y:S01]  /*18e0*/  MUFU.EX2 R40, R32 ;  /* 0x0000002000287308 */ /* 0x000e620000000800 */
[----:B--2---:R-:W-:Y:S01]  /*18f0*/  FADD R62, R56, R63 ;  /* 0x0000003f383e7221 */ /* 0x004fe20000000000 */
[----:B-----5:R-:W-:Y:S01]  /*1900*/  FADD R88, R59, R88 ;  /* 0x000000583b587221 */ /* 0x020fe20000000000 */
[----:B------:R-:W-:Y:S03]  /*1910*/  HMMA.16816.F32 R24, R44, R34, R24 ;  /* 0x000000222c18723c */ /* 0x000fe60000001818 */
[----:B0-----:R-:W-:-:S04]  /*1920*/  FADD R63, R61, R88 ;  /* 0x000000583d3f7221 */ /* 0x001fc80000000000 */
[----:B------:R-:W-:-:S04]  /*1930*/  FADD R35, R53, R62 ;  /* 0x0000003e35237221 */ /* 0x000fc80000000000 */
[----:B------:R-:W-:Y:S01]  /*1940*/  FADD R41, R60, R35 ;  /* 0x000000233c297221 */ /* 0x000fe20000000000 */
[----:B-1----:R-:W-:Y:S01]  /*1950*/  FADD R63, R40, R63 ;  /* 0x0000003f283f7221 */ /* 0x002fe20000000000 */
[----:B------:R-:W-:Y:S03]  /*1960*/  HMMA.16816.F32 R36, R44, R42, R36 ;  /* 0x0000002a2c24723c */ /* 0x000fe60000001824 */
[----:B------:R-:W0:Y:S04]  /*1970*/  SHFL.BFLY PT, R42, R41, 0x2, 0x1f ;  /* 0x0c401f00292a7f89 */ /* 0x000e2800000e0000 */
[----:B------:R-:W1:Y:S01]  /*1980*/  SHFL.BFLY PT, R44, R63, 0x2, 0x1f ;  /* 0x0c401f003f2c7f89 */ /* 0x000e6200000e0000 */
[----:B------:R-:W-:-:S02]  /*1990*/  F2FP.F16.F32.PACK_AB R32, R82, R83 ;  /* 0x000000535220723e */ /* 0x000fc400000000ff */
[----:B------:R-:W-:Y:S02]  /*19a0*/  F2FP.F16.F32.PACK_AB R34, R84, R57 ;  /* 0x000000395422723e */ /* 0x000fe400000000ff */
[----:B------:R-:W-:Y:S02]  /*19b0*/  F2FP.F16.F32.PACK_AB R33, R33, R50 ;  /* 0x000000322121723e */ /* 0x000fe400000000ff */
[----:B------:R-:W-:-:S07]  /*19c0*/  F2FP.F16.F32.PACK_AB R35, R58, R55 ;  /* 0x000000373a23723e */ /* 0x000fce00000000ff */
[----:B----4-:R-:W-:Y:S01]  /*19d0*/  HMMA.16816.F32 R24, R32, R28, R24 ;  /* 0x0000001c2018723c */ /* 0x010fe20000001818 */
[----:B0-----:R-:W-:Y:S01]  /*19e0*/  FADD R42, R41, R42 ;  /* 0x0000002a292a7221 */ /* 0x001fe20000000000 */
[----:B-1----:R-:W-:-:S04]  /*19f0*/  FADD R44, R63, R44 ;  /* 0x0000002c3f2c7221 */ /* 0x002fc80000000000 */
[----:B------:R-:W0:Y:S01]  /*1a00*/  SHFL.BFLY PT, R29, R42, 0x1, 0x1f ;  /* 0x0c201f002a1d7f89 */ /* 0x000e2200000e0000 */
[----:B------:R-:W-:Y:S03]  /*1a10*/  HMMA.16816.F32 R36, R32, R20, R36 ;  /* 0x000000142024723c */ /* 0x000fe60000001824 */
[----:B------:R-:W1:Y:S01]  /*1a20*/  SHFL.BFLY PT, R41, R44, 0x1, 0x1f ;  /* 0x0c201f002c297f89 */ /* 0x000e6200000e0000 */
[----:B------:R-:W-:-:S06]  /*1a30*/  UIADD3 UR4, UR4, 0x40, URZ ;  /* 0x0000004004047890 */ /* 0x000fcc000fffe03f */
[----:B------:R-:W-:Y:S02]  /*1a40*/  ISETP.LE.AND P0, PT, R5, UR4, PT ;  /* 0x0000000405007c0c */ /* 0x000fe4000bf03270 */
[----:B------:R-:W-:Y:S02]  /*1a50*/  F2FP.F16.F32.PACK_AB R32, R56, R49 ;  /* 0x000000313820723e */ /* 0x000fe400000000ff */
[----:B------:R-:W-:Y:S02]  /*1a60*/  F2FP.F16.F32.PACK_AB R34, R60, R53 ;  /* 0x000000353c22723e */ /* 0x000fe400000000ff */
[----:B------:R-:W-:Y:S02]  /*1a70*/  F2FP.F16.F32.PACK_AB R33, R59, R54 ;  /* 0x000000363b21723e */ /* 0x000fe400000000ff */
[----:B------:R-:W-:Y:S01]  /*1a80*/  F2FP.F16.F32.PACK_AB R35, R40, R61 ;  /* 0x0000003d2823723e */ /* 0x000fe200000000ff */
[----:B0-----:R-:W-:-:S06]  /*1a90*/  FADD R29, R42, R29 ;  /* 0x0000001d2a1d7221 */ /* 0x001fcc0000000000 */
[----:B------:R-:W-:Y:S01]  /*1aa0*/  HMMA.16816.F32 R24, R32, R30, R24 ;  /* 0x0000001e2018723c */ /* 0x000fe20000001818 */
[----:B-1----:R-:W-:Y:S01]  /*1ab0*/  FADD R28, R44, R41 ;  /* 0x000000292c1c7221 */ /* 0x002fe20000000000 */
[----:B------:R-:W-:-:S04]  /*1ac0*/  FFMA R13, R52, R13, R29 ;  /* 0x0000000d340d7223 */ /* 0x000fc8000000001d */
[----:B------:R-:W-:Y:S01]  /*1ad0*/  HMMA.16816.F32 R20, R32, R22, R36 ;  /* 0x000000162014723c */ /* 0x000fe20000001824 */
[----:B------:R-:W-:Y:S01]  /*1ae0*/  FFMA R64, R51, R64, R28 ;  /* 0x0000004033407223 */ /* 0x000fe2000000001c */
[----:B------:R-:W-:Y:S02]  /*1af0*/  LEA R14, R67, R14, 0x6 ;  /* 0x0000000e430e7211 */ /* 0x000fe400078e30ff */
[----:B------:R-:W-:Y:S02]  /*1b00*/  LEA R18, R65, R18, 0x6 ;  /* 0x0000001241127211 */ /* 0x000fe400078e30ff */
[----:B------:R-:W-:Y:S02]  /*1b10*/  MOV R89, R66 ;  /* 0x0000004200597202 */ /* 0x000fe40000000f00 */
[----:B------:R-:W-:Y:S01]  /*1b20*/  MOV R85, R48 ;  /* 0x0000003000557202 */ /* 0x000fe20000000f00 */
[----:B------:R-:W-:-:S15]  /*1b30*/  @!P0 BRA `(.L_x_1) ;  /* 0xffffffec00588947 */ /* 0x000fde000383ffff */
.L_x_0:
[----:B------:R-:W-:Y:S01]  /*1b40*/  MOV R19, R13 ;  /* 0x0000000d00137202 */ /* 0x000fe20000000f00 */
[----:B------:R-:W-:Y:S01]  /*1b50*/  BAR.SYNC.DEFER_BLOCKING 0x0 ;  /* 0x0000000000007b1d */ /* 0x000fe20000010000 */
[----:B------:R-:W-:Y:S02]  /*1b60*/  FSETP.GT.AND P0, PT, |R64|, 8.50705917302346158658e+37, PT ;  /* 0x7e8000004000780b */ /* 0x000fe40003f04200 */
[C---:B------:R-:W-:Y:S02]  /*1b70*/  FSETP.GT.AND P1, PT, |R19|.reuse, 8.50705917302346158658e+37, PT ;  /* 0x7e8000001300780b */ /* 0x040fe40003f24200 */
[----:B------:R-:W-:Y:S01]  /*1b80*/  LOP3.LUT R5, R10, 0x300, RZ, 0xc0, !PT ;  /* 0x000003000a057812 */ /* 0x000fe200078ec0ff */
[----:B------:R-:W-:Y:S01]  /*1b90*/  ULDC.64 UR4, c[0x0][0x270] ;  /* 0x00009c0000047ab9 */ /* 0x000fe20000000a00 */
[C---:B------:R-:W-:Y:S01]  /*1ba0*/  FSETP.GEU.AND P5, PT, |R19|.reuse, 1.175494350822287508e-38, PT ;  /* 0x008000001300780b */ /* 0x040fe20003fae200 */
[----:B------:R-:W-:Y:S01]  /*1bb0*/  UIMAD UR4, UR7, UR4, URZ ;  /* 0x00000004070472a4 */ /* 0x000fe2000f8e023f */
[----:B------:R-:W-:Y:S01]  /*1bc0*/  SHF.R.U32.HI R14, RZ, 0x1, R4 ;  /* 0x00000001ff0e7819 */ /* 0x000fe20000011604 */
[C---:B------:R-:W-:Y:S01]  /*1bd0*/  FMUL R4, R19.reuse, 8388608 ;  /* 0x4b00000013047820 */ /* 0x040fe20000400000 */
[----:B------:R-:W-:Y:S01]  /*1be0*/  FSETP.GEU.AND P4, PT, |R64|, 1.175494350822287508e-38, PT ;  /* 0x008000004000780b */ /* 0x000fe20003f8e200 */
[----:B------:R-:W-:Y:S01]  /*1bf0*/  USHF.L.U32 UR8, UR4, 0x1, URZ ;  /* 0x0000000104087899 */ /* 0x000fe2000800063f */
[----:B------:R-:W-:Y:S01]  /*1c00*/  LEA R15, R8, R5, 0x2 ;  /* 0x00000005080f7211 */ /* 0x000fe200078e10ff */
[----:B------:R-:W-:Y:S01]  /*1c10*/  FMUL R5, R64, 8388608 ;  /* 0x4b00000040057820 */ /* 0x000fe20000400000 */
[----:B------:R-:W-:Y:S01]  /*1c20*/  FSETP.GEU.AND P2, PT, R19, 1.175494350822287508e-38, PT ;  /* 0x008000001300780b */ /* 0x000fe20003f4e000 */
[----:B------:R-:W-:Y:S01]  /*1c30*/  @P1 FMUL R20, R20, 0.25 ;  /* 0x3e80000014141820 */ /* 0x000fe20000400000 */
[----:B------:R-:W-:Y:S01]  /*1c40*/  FSETP.GEU.AND P3, PT, R64, 1.175494350822287508e-38, PT ;  /* 0x008000004000780b */ /* 0x000fe20003f6e000 */
[----:B------:R-:W-:Y:S01]  /*1c50*/  @P1 FMUL R25, R25, 0.25 ;  /* 0x3e80000019191820 */ /* 0x000fe20000400000 */
[----:B------:R-:W-:Y:S01]  /*1c60*/  LOP3.LUT R13, R10, 0x60, RZ, 0xc0, !PT ;  /* 0x000000600a0d7812 */ /* 0x000fe200078ec0ff */
[----:B------:R-:W-:Y:S01]  /*1c70*/  @P1 FMUL R24, R24, 0.25 ;  /* 0x3e80000018181820 */ /* 0x000fe20000400000 */
[--C-:B------:R-:W-:Y:S01]  /*1c80*/  SHF.R.S32.HI R12, RZ, 0x5, R0.reuse ;  /* 0x00000005ff0c7819 */ /* 0x100fe20000011400 */
[----:B------:R-:W-:Y:S01]  /*1c90*/  @P0 FMUL R23, R23, 0.25 ;  /* 0x3e80000017170820 */ /* 0x000fe20000400000 */
[----:B------:R-:W-:Y:S01]  /*1ca0*/  FSEL R28, R4, R19, !P2 ;  /* 0x00000013041c7208 */ /* 0x000fe20005000000 */
[----:B------:R-:W-:Y:S01]  /*1cb0*/  @P1 FMUL R19, R19, 0.25 ;  /* 0x3e80000013131820 */ /* 0x000fe20000400000 */
[----:B------:R-:W-:Y:S01]  /*1cc0*/  FSEL R29, R5, R64, !P3 ;  /* 0x00000040051d7208 */ /* 0x000fe20005800000 */
[----:B------:R-:W-:Y:S01]  /*1cd0*/  @P0 FMUL R64, R64, 0.25 ;  /* 0x3e80000040400820 */ /* 0x000fe20000400000 */
[----:B------:R-:W-:Y:S01]  /*1ce0*/  LOP3.LUT R13, R13, 0x1c, R0, 0xf8, !PT ;  /* 0x0000001c0d0d7812 */ /* 0x000fe200078ef800 */
[----:B------:R-:W-:Y:S01]  /*1cf0*/  @!P5 FMUL R19, R19, 16777216 ;  /* 0x4b8000001313d820 */ /* 0x000fe20000400000 */
[----:B------:R-:W-:Y:S01]  /*1d00*/  SGXT R12, R12, 0x1 ;  /* 0x000000010c0c781a */ /* 0x000fe20000000200 */
[----:B------:R-:W-:Y:S01]  /*1d10*/  @!P4 FMUL R64, R64, 16777216 ;  /* 0x4b8000004040c820 */ /* 0x000fe20000400000 */
[----:B------:R-:W-:Y:S01]  /*1d20*/  MOV R16, R21 ;  /* 0x0000001500107202 */ /* 0x000fe20000000f00 */
[----:B------:R-:W-:Y:S01]  /*1d30*/  @P0 FMUL R27, R27, 0.25 ;  /* 0x3e8000001b1b0820 */ /* 0x000fe20000400000 */
[----:B------:R-:W-:Y:S01]  /*1d40*/  LOP3.LUT R21, R13, 0x240, R12, 0x78, !PT ;  /* 0x000002400d157812 */ /* 0x000fe200078e780c */
[----:B------:R-:W-:Y:S01]  /*1d50*/  @P0 FMUL R26, R26, 0.25 ;  /* 0x3e8000001a1a0820 */ /* 0x000fe20000400000 */
[----:B------:R-:W0:Y:S01]  /*1d60*/  MUFU.RCP R13, R19 ;  /* 0x00000013000d7308 */ /* 0x000e220000001000 */
[----:B------:R-:W-:Y:S01]  /*1d70*/  IADD3 R5, R28, -0x3f3504f3, RZ ;  /* 0xc0cafb0d1c057810 */ /* 0x000fe20007ffe0ff */
[----:B------:R-:W-:Y:S01]  /*1d80*/  @P1 FMUL R16, R16, 0.25 ;  /* 0x3e80000010101820 */ /* 0x000fe20000400000 */
[----:B------:R-:W-:Y:S01]  /*1d90*/  MOV R17, R22 ;  /* 0x0000001600117202 */ /* 0x000fe20000000f00 */
[----:B------:R-:W-:Y:S01]  /*1da0*/  @!P5 FMUL R20, R20, 16777216 ;  /* 0x4b8000001414d820 */ /* 0x000fe20000400000 */
[----:B------:R-:W-:Y:S01]  /*1db0*/  IADD3 R7, R29, -0x3f3504f3, RZ ;  /* 0xc0cafb0d1d077810 */ /* 0x000fe20007ffe0ff */
[----:B------:R-:W-:Y:S01]  /*1dc0*/  @!P5 FMUL R16, R16, 16777216 ;  /* 0x4b8000001010d820 */ /* 0x000fe20000400000 */
[----:B------:R-:W-:Y:S01]  /*1dd0*/  LOP3.LUT R5, R5, 0xff800000, RZ, 0xc0, !PT ;  /* 0xff80000005057812 */ /* 0x000fe200078ec0ff */
[----:B------:R-:W1:Y:S01]  /*1de0*/  MUFU.RCP R12, R64 ;  /* 0x00000040000c7308 */ /* 0x000e620000001000 */
[----:B------:R-:W-:Y:S01]  /*1df0*/  LOP3.LUT R10, R7, 0xff800000, RZ, 0xc0, !PT ;  /* 0xff800000070a7812 */ /* 0x000fe200078ec0ff */
[----:B------:R-:W-:Y:S01]  /*1e00*/  @P0 FMUL R17, R17, 0.25 ;  /* 0x3e80000011110820 */ /* 0x000fe20000400000 */
[----:B------:R-:W-:Y:S01]  /*1e10*/  FSEL R4, RZ, -23, P2 ;  /* 0xc1b80000ff047808 */ /* 0x000fe20001000000 */
[----:B------:R-:W-:Y:S01]  /*1e20*/  @!P5 FMUL R25, R25, 16777216 ;  /* 0x4b8000001919d820 */ /* 0x000fe20000400000 */
[-C--:B------:R-:W-:Y:S01]  /*1e30*/  I2FP.F32.S32 R7, R5.reuse ;  /* 0x0000000500077245 */ /* 0x080fe20000201400 */
[----:B------:R-:W-:Y:S01]  /*1e40*/  @!P5 FMUL R24, R24, 16777216 ;  /* 0x4b8000001818d820 */ /* 0x000fe20000400000 */
[----:B------:R-:W-:Y:S01]  /*1e50*/  IADD3 R5, R28, -R5, RZ ;  /* 0x800000051c057210 */ /* 0x000fe20007ffe0ff */
[----:B------:R-:W-:Y:S01]  /*1e60*/  @!P4 FMUL R17, R17, 16777216 ;  /* 0x4b8000001111c820 */ /* 0x000fe20000400000 */
[----:B------:R-:W-:Y:S01]  /*1e70*/  FSEL R8, RZ, -23, P3 ;  /* 0xc1b80000ff087808 */ /* 0x000fe20001800000 */
[----:B------:R-:W-:Y:S01]  /*1e80*/  FFMA.FTZ R4, R7, 1.1920928955078125e-07, R4 ;  /* 0x3400000007047823 */ /* 0x000fe20000010004 */
[----:B------:R-:W-:Y:S01]  /*1e90*/  I2FP.F32.S32 R11, R10 ;  /* 0x0000000a000b7245 */ /* 0x000fe20000201400 */
[----:B------:R-:W-:Y:S01]  /*1ea0*/  @!P4 FMUL R23, R23, 16777216 ;  /* 0x4b8000001717c820 */ /* 0x000fe20000400000 */
[----:B------:R-:W-:Y:S01]  /*1eb0*/  LOP3.LUT R22, R15, R14, RZ, 0x3c, !PT ;  /* 0x0000000e0f167212 */ /* 0x000fe200078e3cff */
[----:B------:R-:W-:Y:S01]  /*1ec0*/  @!P4 FMUL R27, R27, 16777216 ;  /* 0x4b8000001b1bc820 */ /* 0x000fe20000400000 */
[----:B------:R-:W-:Y:S01]  /*1ed0*/  @!P4 FMUL R26, R26, 16777216 ;  /* 0x4b8000001a1ac820 */ /* 0x000fe20000400000 */
[----:B------:R-:W-:Y:S01]  /*1ee0*/  MOV R7, 0x3dc6b27f ;  /* 0x3dc6b27f00077802 */ /* 0x000fe20000000f00 */
[----:B0-----:R-:W-:Y:S01]  /*1ef0*/  FMUL R15, R13, R16 ;  /* 0x000000100d0f7220 */ /* 0x001fe20000400000 */
[----:B------:R-:W-:Y:S01]  /*1f00*/  FADD R5, R5, -1 ;  /* 0xbf80000005057421 */ /* 0x000fe20000000000 */
[C---:B------:R-:W-:Y:S01]  /*1f10*/  FMUL R16, R13.reuse, R20 ;  /* 0x000000140d107220 */ /* 0x040fe20000400000 */
[C---:B------:R-:W-:Y:S01]  /*1f20*/  FMUL R20, R13.reuse, R25 ;  /* 0x000000190d147220 */ /* 0x040fe20000400000 */
[----:B------:R-:W-:Y:S01]  /*1f30*/  FMUL R19, R13, R24 ;  /* 0x000000180d137220 */ /* 0x000fe20000400000 */
[C---:B-1----:R-:W-:Y:S01]  /*1f40*/  FMUL R14, R12.reuse, R17 ;  /* 0x000000110c0e7220 */ /* 0x042fe20000400000 */
[C---:B------:R-:W-:Y:S01]  /*1f50*/  FMUL R13, R12.reuse, R23 ;  /* 0x000000170c0d7220 */ /* 0x040fe20000400000 */
[C---:B------:R-:W-:Y:S01]  /*1f60*/  FMUL R18, R12.reuse, R27 ;  /* 0x0000001b0c127220 */ /* 0x040fe20000400000 */
[----:B------:R-:W-:Y:S01]  /*1f70*/  FMUL R17, R12, R26 ;  /* 0x0000001a0c117220 */ /* 0x000fe20000400000 */
[----:B------:R-:W-:Y:S01]  /*1f80*/  FFMA.FTZ R11, R11, 1.1920928955078125e-07, R8 ;  /* 0x340000000b0b7823 */ /* 0x000fe20000010008 */
[----:B------:R-:W-:Y:S01]  /*1f90*/  FFMA.FTZ R8, R5, R7, -0.16845393180847167969 ;  /* 0xbe2c7f3005087423 */ /* 0x000fe20000010007 */
[----:B------:R-:W-:-:S02]  /*1fa0*/  IADD3 R10, R29, -R10, RZ ;  /* 0x8000000a1d0a7210 */ /* 0x000fc40007ffe0ff */
[----:B------:R-:W-:Y:S01]  /*1fb0*/  F2FP.F16.F32.PACK_AB R16, R16, R19 ;  /* 0x000000131010723e */ /* 0x000fe200000000ff */
[----:B------:R-:W-:Y:S01]  /*1fc0*/  FFMA.FTZ R8, R5, R8, 0.1716887056827545166 ;  /* 0x3e2fcf2a05087423 */ /* 0x000fe20000010008 */
[----:B------:R-:W-:Y:S01]  /*1fd0*/  F2FP.F16.F32.PACK_AB R15, R15, R20 ;  /* 0x000000140f0f723e */ /* 0x000fe200000000ff */
[----:B------:R-:W-:Y:S01]  /*1fe0*/  FADD R10, R10, -1 ;  /* 0xbf8000000a0a7421 */ /* 0x000fe20000000000 */
[----:B------:R-:W-:Y:S01]  /*1ff0*/  F2FP.F16.F32.PACK_AB R14, R14, R17 ;  /* 0x000000110e0e723e */ /* 0x000fe200000000ff */
[----:B------:R0:W-:Y:S01]  /*2000*/  STS [R21+UR6], R16 ;  /* 0x0000001015007988 */ /* 0x0001e20008000806 */
[----:B------:R-:W-:Y:S01]  /*2010*/  F2FP.F16.F32.PACK_AB R13, R13, R18 ;  /* 0x000000120d0d723e */ /* 0x000fe200000000ff */
[----:B------:R-:W-:Y:S01]  /*2020*/  FFMA.FTZ R8, R5, R8, -0.17900948226451873779 ;  /* 0xbe374e4305087423 */ /* 0x000fe20000010008 */
[----:B------:R-:W-:Y:S01]  /*2030*/  LOP3.LUT R12, R21, 0x20, RZ, 0x3c, !PT ;  /* 0x00000020150c7812 */ /* 0x000fe200078e3cff */
[----:B------:R-:W-:Y:S01]  /*2040*/  STS [R21+UR6+0x80], R15 ;  /* 0x0000800f15007988 */ /* 0x000fe20008000806 */
[C---:B------:R-:W-:Y:S01]  /*2050*/  FFMA.FTZ R7, R10.reuse, R7, -0.16845393180847167969 ;  /* 0xbe2c7f300a077423 */ /* 0x040fe20000010007 */
[C---:B------:R-:W-:Y:S01]  /*2060*/  FFMA.FTZ R8, R5.reuse, R8, 0.20512372255325317383 ;  /* 0x3e520bf405087423 */ /* 0x040fe20000010008 */
[----:B------:R-:W1:Y:S01]  /*2070*/  LDC.64 R18, c[0x0][0x228] ;  /* 0x00008a00ff127b82 */ /* 0x000e620000000a00 */
[----:B------:R2:W-:Y:S01]  /*2080*/  STS [R12+UR6+0x100], R14 ;  /* 0x0001000e0c007988 */ /* 0x0005e20008000806 */
[----:B------:R-:W-:Y:S01]  /*2090*/  FFMA.FTZ R7, R10, R7, 0.1716887056827545166 ;  /* 0x3e2fcf2a0a077423 */ /* 0x000fe20000010007 */
[C---:B------:R-:W-:Y:S01]  /*20a0*/  FFMA.FTZ R8, R5.reuse, R8, -0.24046532809734344482 ;  /* 0xbe763c8b05087423 */ /* 0x040fe20000010008 */
[----:B------:R-:W-:Y:S01]  /*20b0*/  ISETP.GE.U32.AND P2, PT, R28, 0x7f800000, PT ;  /* 0x7f8000001c00780c */ /* 0x000fe20003f46070 */
[----:B------:R3:W-:Y:S01]  /*20c0*/  STS [R12+UR6+0x180], R13 ;  /* 0x0001800d0c007988 */ /* 0x0007e20008000806 */
[C---:B------:R-:W-:Y:S01]  /*20d0*/  FFMA.FTZ R7, R10.reuse, R7, -0.17900948226451873779 ;  /* 0xbe374e430a077423 */ /* 0x040fe20000010007 */
[C---:B------:R-:W-:Y:S01]  /*20e0*/  FFMA.FTZ R8, R5.reuse, R8, 0.28857114911079406738 ;  /* 0x3e93bf9905087423 */ /* 0x040fe20000010008 */
[----:B0-----:R-:W0:Y:S08]  /*20f0*/  LDC R16, c[0x0][0x278] ;  /* 0x00009e00ff107b82 */ /* 0x001e300000000800 */
[----:B------:R-:W-:Y:S01]  /*2100*/  BAR.SYNC.DEFER_BLOCKING 0x0 ;  /* 0x0000000000007b1d */ /* 0x000fe20000010000 */
[----:B------:R-:W-:Y:S01]  /*2110*/  FFMA.FTZ R7, R10, R7, 0.20512372255325317383 ;  /* 0x3e520bf40a077423 */ /* 0x000fe20000010007 */
[----:B------:R-:W-:Y:S01]  /*2120*/  FFMA.FTZ R8, R5, R8, -0.36067417263984680176 ;  /* 0xbeb8aa4905087423 */ /* 0x000fe20000010008 */
[----:B------:R-:W-:-:S02]  /*2130*/  LOP3.LUT R9, R9, 0x38, RZ, 0xc0, !PT ;  /* 0x0000003809097812 */ /* 0x000fc400078ec0ff */
[C---:B------:R-:W-:Y:S01]  /*2140*/  FFMA.FTZ R7, R10.reuse, R7, -0.24046532809734344482 ;  /* 0xbe763c8b0a077423 */ /* 0x040fe20000010007 */
[----:B------:R-:W-:Y:S01]  /*2150*/  FFMA.FTZ R8, R5, R8, 0.48089820146560668945 ;  /* 0x3ef6384a05087423 */ /* 0x000fe20000010008 */
[----:B------:R-:W-:Y:S02]  /*2160*/  ISETP.GE.U32.AND P0, PT, R29, 0x7f800000, PT ;  /* 0x7f8000001d00780c */ /* 0x000fe40003f06070 */
[----:B------:R-:W-:Y:S01]  /*2170*/  FFMA.FTZ R7, R10, R7, 0.28857114911079406738 ;  /* 0x3e93bf990a077423 */ /* 0x000fe20000010007 */
[C---:B------:R-:W-:Y:S01]  /*2180*/  FFMA.FTZ R8, R5.reuse, R8, -0.72134751081466674805 ;  /* 0xbf38aa3b05087423 */ /* 0x040fe20000010008 */
[----:B------:R-:W-:Y:S02]  /*2190*/  FSETP.NEU.AND P1, PT, R28, RZ, PT ;  /* 0x000000ff1c00720b */ /* 0x000fe40003f2d000 */
[----:B------:R-:W-:Y:S01]  /*21a0*/  FFMA.FTZ R7, R10, R7, -0.36067417263984680176 ;  /* 0xbeb8aa490a077423 */ /* 0x000fe20000010007 */
[----:B------:R-:W-:Y:S01]  /*21b0*/  FMUL R8, R5, R8 ;  /* 0x0000000805087220 */ /* 0x000fe20000400000 */
[----:B------:R-:W-:-:S02]  /*21c0*/  LOP3.LUT R6, R6, 0x78, RZ, 0xc0, !PT ;  /* 0x0000007806067812 */ /* 0x000fc400078ec0ff */
[C---:B------:R-:W-:Y:S01]  /*21d0*/  FFMA.FTZ R7, R10.reuse, R7, 0.48089820146560668945 ;  /* 0x3ef6384a0a077423 */ /* 0x040fe20000010007 */
[C---:B------:R-:W-:Y:S02]  /*21e0*/  FMUL R8, R5.reuse, R8 ;  /* 0x0000000805087220 */ /* 0x040fe40000400000 */
[----:B--2---:R-:W-:Y:S01]  /*21f0*/  @P0 MOV R14, 0x7f800000 ;  /* 0x7f800000000e0802 */ /* 0x004fe20000000f00 */
[C---:B------:R-:W-:Y:S01]  /*2200*/  FFMA.FTZ R7, R10.reuse, R7, -0.72134751081466674805 ;  /* 0xbf38aa3b0a077423 */ /* 0x040fe20000010007 */
[----:B------:R-:W-:Y:S01]  /*2210*/  FFMA.FTZ R5, R5, 1.4426950216293334961, R8 ;  /* 0x3fb8aa3b05057823 */ /* 0x000fe20000010008 */
[----:B------:R-:W-:Y:S01]  /*2220*/  SHF.R.U32.HI R8, RZ, 0x1, R0 ;  /* 0x00000001ff087819 */ /* 0x000fe20000011600 */
[----:B------:R-:W2:Y:S01]  /*2230*/  LDS R15, [R22+UR6] ;  /* 0x00000006160f7984 */ /* 0x000ea20008000800 */
[----:B------:R-:W-:Y:S01]  /*2240*/  FMUL R7, R10, R7 ;  /* 0x000000070a077220 */ /* 0x000fe20000400000 */
[----:B0-----:R-:W-:Y:S01]  /*2250*/  IMAD R3, R3, R16, RZ ;  /* 0x0000001003037224 */ /* 0x001fe200078e02ff */
[----:B---3--:R-:W-:Y:S01]  /*2260*/  LOP3.LUT R12, R8, 0x4, RZ, 0xc0, !PT ;  /* 0x00000004080c7812 */ /* 0x008fe200078ec0ff */
[----:B------:R-:W-:-:S02]  /*2270*/  IMAD R8, R2, UR5, RZ ;  /* 0x0000000502087c24 */ /* 0x000fc4000f8e02ff */
[----:B------:R-:W-:Y:S01]  /*2280*/  FMUL R7, R10, R7 ;  /* 0x000000070a077220 */ /* 0x000fe20000400000 */
[----:B------:R-:W-:Y:S01]  /*2290*/  UIMAD.WIDE UR4, UR4, 0x2, URZ ;  /* 0x00000002040478a5 */ /* 0x000fe2000f8e023f */
[----:B------:R-:W-:Y:S02]  /*22a0*/  IADD3 R12, R12, UR6, R9 ;  /* 0x000000060c0c7c10 */ /* 0x000fe4000fffe009 */
[----:B------:R-:W-:Y:S01]  /*22b0*/  FFMA.FTZ R10, R10, 1.4426950216293334961, R7 ;  /* 0x3fb8aa3b0a0a7823 */ /* 0x000fe20000010007 */
[----:B------:R-:W-:Y:S01]  /*22c0*/  FADD R7, R4, R5 ;  /* 0x0000000504077221 */ /* 0x000fe20000000000 */
[C---:B------:R-:W-:Y:S01]  /*22d0*/  SHF.L.U32 R5, R8.reuse, 0x1, RZ ;  /* 0x0000000108057819 */ /* 0x040fe200000006ff */
[----:B------:R-:W-:-:S04]  /*22e0*/  IMAD.HI R8, R8, 0x2, RZ ;  /* 0x0000000208087827 */ /* 0x000fc800078e02ff */
[----:B------:R-:W-:Y:S01]  /*22f0*/  FADD R10, R11, R10 ;  /* 0x0000000a0b0a7221 */ /* 0x000fe20000000000 */
[----:B------:R-:W-:Y:S01]  /*2300*/  @P2 MOV R4, 0x7f800000 ;  /* 0x7f80000000042802 */ /* 0x000fe20000000f00 */
[----:B------:R-:W-:Y:S01]  /*2310*/  @P0 FFMA.FTZ R10, R29, R14, +INF ;  /* 0x7f8000001d0a0423 */ /* 0x000fe2000001000e */
[----:B-1----:R-:W-:Y:S01]  /*2320*/  IADD3 R11, P3, P4, R5, UR8, R18 ;  /* 0x00000008050b7c10 */ /* 0x002fe2000fc7e012 */
[----:B------:R-:W-:Y:S01]  /*2330*/  ULDC UR4, c[0x0][0x27c] ;  /* 0x00009f0000047ab9 */ /* 0x000fe20000000800 */
[----:B------:R-:W-:Y:S01]  /*2340*/  SHF.L.U32 R5, R0, 0x2, RZ ;  /* 0x0000000200057819 */ /* 0x000fe200000006ff */
[----:B------:R-:W-:Y:S01]  /*2350*/  @P2 FFMA.FTZ R7, R28, R4, +INF ;  /* 0x7f8000001c072423 */ /* 0x000fe20000010004 */
[----:B------:R-:W-:Y:S01]  /*2360*/  IADD3.X R13, R8, UR5, R19, P3, P4 ;  /* 0x00000005080d7c10 */ /* 0x000fe20009fe8413 */
[----:B------:R-:W-:Y:S01]  /*2370*/  UIMAD UR4, UR7, UR4, URZ ;  /* 0x00000004070472a4 */ /* 0x000fe2000f8e023f */
[----:B------:R-:W-:Y:S01]  /*2380*/  LEA R4, P4, R3, R11, 0x1 ;  /* 0x0000000b03047211 */ /* 0x000fe200078808ff */
[----:B------:R-:W0:Y:S01]  /*2390*/  LDC.64 R18, c[0x0][0x230] ;  /* 0x00008c00ff127b82 */ /* 0x000e220000000a00 */
[----:B------:R-:W-:Y:S01]  /*23a0*/  LOP3.LUT P2, RZ, R0, 0xe0, RZ, 0xc0, !PT ;  /* 0x000000e000ff7812 */ /* 0x000fe2000784c0ff */
[----:B------:R-:W-:Y:S01]  /*23b0*/  USHF.L.U32 UR7, UR4, 0x2, URZ ;  /* 0x0000000204077899 */ /* 0x000fe2000800063f */
[----:B------:R-:W-:Y:S01]  /*23c0*/  LEA R0, R16, R3, 0x3 ;  /* 0x0000000310007211 */ /* 0x000fe200078e18ff */
[----:B------:R-:W-:Y:S01]  /*23d0*/  UIMAD.WIDE UR4, UR4, 0x4, URZ ;  /* 0x00000004040478a5 */ /* 0x000fe2000f8e023f */
[----:B------:R-:W-:-:S02]  /*23e0*/  LOP3.LUT R9, R5, 0x40, RZ, 0xc0, !PT ;  /* 0x0000004005097812 */ /* 0x000fc400078ec0ff */
[----:B------:R-:W-:Y:S02]  /*23f0*/  LEA.HI.X.SX32 R5, R3, R13, 0x1, P4 ;  /* 0x0000000d03057211 */ /* 0x000fe400020f0eff */
[C---:B------:R-:W-:Y:S02]  /*2400*/  LEA R8, P5, R0.reuse, R11, 0x1 ;  /* 0x0000000b00087211 */ /* 0x040fe400078a08ff */
[----:B------:R-:W-:Y:S02]  /*2410*/  IADD3 R12, R9, R12, RZ ;  /* 0x0000000c090c7210 */ /* 0x000fe40007ffe0ff */
[----:B------:R-:W-:Y:S01]  /*2420*/  LEA.HI.X.SX32 R9, R0, R13, 0x1, P5 ;  /* 0x0000000d00097211 */ /* 0x000fe200028f0eff */
[----:B------:R-:W-:Y:S01]  /*2430*/  IMAD.HI R0, R2, 0x4, RZ ;  /* 0x0000000402007827 */ /* 0x000fe200078e02ff */
[----:B------:R-:W-:Y:S01]  /*2440*/  FSETP.NEU.AND P3, PT, R29, RZ, PT ;  /* 0x000000ff1d00720b */ /* 0x000fe20003f6d000 */
[----:B--2---:R1:W-:Y:S01]  /*2450*/  STG.E.U16 desc[UR10][R4.64], R15 ;  /* 0x0000000f04007986 */ /* 0x0043e2000c10150a */
[----:B------:R-:W-:-:S02]  /*2460*/  FSEL R7, R7, -INF , P1 ;  /* 0xff80000007077808 */ /* 0x000fc40000800000 */
[----:B------:R-:W-:-:S03]  /*2470*/  FSEL R3, R10, -INF , P3 ;  /* 0xff8000000a037808 */ /* 0x000fc60001800000 */
[----:B------:R-:W-:Y:S02]  /*2480*/  FFMA R66, R7, 0.69314718246459960938, R66 ;  /* 0x3f31721807427823 */ /* 0x000fe40000000042 */
[----:B------:R-:W-:Y:S01]  /*2490*/  FFMA R67, R3, 0.69314718246459960938, R48 ;  /* 0x3f31721803437823 */ /* 0x000fe20000000030 */
[----:B------:R-:W-:Y:S02]  /*24a0*/  SHF.L.U32 R3, R2, 0x2, RZ ;  /* 0x0000000202037819 */ /* 0x000fe400000006ff */
[----:B-1----:R-:W-:Y:S02]  /*24b0*/  PRMT R5, R15, 0x7632, R5 ;  /* 0x000076320f057816 */ /* 0x002fe40000000005 */
[----:B0-----:R-:W-:-:S03]  /*24c0*/  IADD3 R2, P0, P1, R3, UR7, R18 ;  /* 0x0000000703027c10 */ /* 0x001fc6000f91e012 */
[----:B------:R0:W-:Y:S01]  /*24d0*/  STG.E.U16 desc[UR10][R8.64], R5 ;  /* 0x0000000508007986 */ /* 0x0001e2000c10150a */
[----:B------:R-:W-:Y:S01]  /*24e0*/  IADD3.X R3, R0, UR5, R19, P0, P1 ;  /* 0x0000000500037c10 */ /* 0x000fe200087e2413 */
[----:B------:R-:W-:Y:S06]  /*24f0*/  BAR.SYNC.DEFER_BLOCKING 0x0 ;  /* 0x0000000000007b1d */ /* 0x000fec0000010000 */
[----:B------:R0:W-:Y:S02]  /*2500*/  STS.64 [R6+UR6], R66 ;  /* 0x0000004206007988 */ /* 0x0001e40008000a06 */
[----:B------:R-:W-:Y:S06]  /*2510*/  BAR.SYNC.DEFER_BLOCKING 0x0 ;  /* 0x0000000000007b1d */ /* 0x000fec0000010000 */
[----:B------:R-:W-:Y:S05]  /*2520*/  @P2 EXIT ;  /* 0x000000000000294d */ /* 0x000fea0003800000 */
[----:B0-----:R-:W0:Y:S04]  /*2530*/  LDS R5, [R12] ;  /* 0x000000000c057984 */ /* 0x001e280000000800 */
[----:B0-----:R-:W-:Y:S01]  /*2540*/  STG.E desc[UR10][R2.64], R5 ;  /* 0x0000000502007986 */ /* 0x001fe2000c10190a */
[----:B------:R-:W-:Y:S05]  /*2550*/  EXIT ;  /* 0x000000000000794d */ /* 0x000fea0003800000 */
.L_x_2:
[----:B------:R-:W-:-:S00]  /*2560*/  BRA `(.L_x_2) ;  /* 0xfffffffc00fc7947 */ /* 0x000fc0000383ffff */
[----:B------:R-:W-:-:S00]  /*2570*/  NOP ;  /* 0x0000000000007918 */ /* 0x000fc00000000000 */
        /* <DEDUP_REMOVED lines=8> */
.L_x_3:


//--------------------- .nv.global.init           --------------------------
	.section	.nv.global.init,"aw",@progbits
.nv.global.init:
	.type		_$_str,@object
	.size		_$_str,(.L_0 - _$_str)
_$_str:
        /*0000*/ 	.byte	0x5f, 0x5f, 0x43, 0x55, 0x44, 0x41, 0x5f, 0x46, 0x54, 0x5a, 0x00
.L_0:


//--------------------- .nv.shared.attn_fwd       --------------------------
	.section	.nv.shared.attn_fwd,"aw",@nobits
	.sectionflags	@""
	.align	16
	.zero		1024


//--------------------- .nv.shared.reserved.0     --------------------------
	.section	.nv.shared.reserved.0,"aw",@nobits
	.weak		__nv_reservedSMEM_offset_0_alias
	.size		__nv_reservedSMEM_offset_0_alias, 0, 0
	.other		__nv_reservedSMEM_offset_0_alias,@"STO_CUDA_RESERVED_SHARED STV_DEFAULT"
__nv_reservedSMEM_offset_0_alias:
	.zero		0


//--------------------- .nv.constant0.attn_fwd    --------------------------
	.section	.nv.constant0.attn_fwd,"a",@progbits
	.sectionflags	@""
	.align	4
.nv.constant0.attn_fwd:
	.zero		664


//--------------------- SYMBOLS --------------------------

	.type		.nv.reservedSmem.offset0,@object
	.size		.nv.reservedSmem.offset0,0x4
